	.target	sm_100a

	.elftype	@"ET_EXEC"


//--------------------- .note.nv.tkinfo           --------------------------
	.section	.note.nv.tkinfo,"",@"SHT_NOTE"
	.sectionflags	@"SHF_NOTE_NV_TKINFO"
	.tkinfo
        /*0018*/ 	.word	0x00000002
        /*0030*/ 	.string	""
        /*0030*/ 	.string	"ptxas"
        /*0030*/ 	.string	"Cuda compilation tools, release 13.0, V13.0.88"
        /*0030*/ 	.string	"Build cuda_13.0.r13.0/compiler.36424714_0"
        /*0030*/ 	.string	"-arch sm_100a -m 64 "



//--------------------- .note.nv.cuinfo           --------------------------
	.section	.note.nv.cuinfo,"",@"SHT_NOTE"
	.sectionflags	@"SHF_NOTE_NV_CUINFO"
        /*0018*/ 	.short	0x0002
        /*001a*/ 	.short	0x0064
        /*001c*/ 	.short	0x0082
	.zero		2


//--------------------- .nv.info                  --------------------------
	.section	.nv.info,"",@"SHT_CUDA_INFO"
	.align	4


	//----- nvinfo : EIATTR_REGCOUNT
	.align		4
        /*0000*/ 	.byte	0x04, 0x2f
        /*0002*/ 	.short	(.L_19 - .L_18)
	.align		4
.L_18:
        /*0004*/ 	.word	index@(_ZN7cutlass13device_kernelINS_4gemm6kernel13GemmUniversalIN4cute5tupleIJiiiiEEENS1_10collective13CollectiveMmaINS1_35MainloopSm100TmaUmmaWarpSpecializedILi2ELi2ELi4ENS5_IJNS4_1CILi1EEESB_SB_EEEEENS5_IJNSA_ILi64EEENSA_ILi256EEESE_EEEfNS5_IJSB_llEEEfSH_NS4_8TiledMMAINS4_8MMA_AtomIJNS4_17SM100_MMA_TF32_SSINS_10tfloat32_tESL_fLi64ELi256ELNS4_4UMMA5MajorE1ELSN_1ELNSM_7ScaleInE0ELSO_0EEEEEENS4_6LayoutISC_NS5_IJNSA_ILi0EEESS_SS_EEEEENS5_IJNS4_10UnderscoreESV_SV_EEEEENS4_13SM90_TMA_LOADENS4_14ComposedLayoutINS4_7SwizzleILi2ELi5ELi2EEENS4_18smem_ptr_flag_bitsILi32EEENSR_INS5_IJNSA_ILi32EEENSA_ILi4EEEEEENS5_IJSB_S14_EEEEEEEvNS4_8identityESY_S19_vS1A_EENS_8epilogue10collective18CollectiveEpilogueINS1C_23Sm100TmaWarpSpecializedILi4ELi2ELi16ELb1ELb0EEEJSG_NS5_IJNSR_ISE_SB_EENSR_IS14_SB_EEEEEfNS5_IJlSB_lEEEfS1K_NS1C_6fusion15FusionCallbacksIS1G_NS1L_17LinearCombinationIffffLNS_15FloatRoundStyleE2EEESG_S1J_JEEENS4_5SM1004TMEM4LOAD26SM100_TMEM_LOAD_16dp128b8xESY_NSZ_INS10_ILi3ELi4ELi3EEES13_NSR_INS5_IJNSA_ILi8EEES14_EEENS5_IJS14_SB_EEEEEEENS4_17SM75_U32x4_LDSM_NENS4_14SM90_TMA_STOREES20_NS4_17SM90_U32x4_STSM_NENS4_39AutoVectorizingCopyWithAssumedAlignmentILi128EEEEEEvvEEEEvNT_6ParamsE)
        /*0008*/ 	.word	0x0000005f


	//----- nvinfo : EIATTR_FRAME_SIZE
	.align		4
.L_19:
        /*000c*/ 	.byte	0x04, 0x11
        /*000e*/ 	.short	(.L_21 - .L_20)
	.align		4
.L_20:
        /*0010*/ 	.word	index@($__internal_2_$__cuda_sm10x_tcgen05_guardrail_trap_unallocated_columns_being_dealloced)
        /*0014*/ 	.word	0x00000000


	//----- nvinfo : EIATTR_FRAME_SIZE
	.align		4
.L_21:
        /*0018*/ 	.byte	0x04, 0x11
        /*001a*/ 	.short	(.L_23 - .L_22)
	.align		4
.L_22:
        /*001c*/ 	.word	index@($__internal_1_$__cuda_sm10x_tcgen05_guardrail_trap_phase_invalid_during_alloc)
        /*0020*/ 	.word	0x00000000


	//----- nvinfo : EIATTR_FRAME_SIZE
	.align		4
.L_23:
        /*0024*/ 	.byte	0x04, 0x11
        /*0026*/ 	.short	(.L_25 - .L_24)
	.align		4
.L_24:
        /*0028*/ 	.word	index@($__internal_0_$__cuda_sm10x_tcgen05_guardrail_trap_col_being_dealloced_not_returned_by_alloc)
        /*002c*/ 	.word	0x00000000


	//----- nvinfo : EIATTR_FRAME_SIZE
	.align		4
.L_25:
        /*0030*/ 	.byte	0x04, 0x11
        /*0032*/ 	.short	(.L_27 - .L_26)
	.align		4
.L_26:
        /*0034*/ 	.word	index@(_ZN7cutlass13device_kernelINS_4gemm6kernel13GemmUniversalIN4cute5tupleIJiiiiEEENS1_10collective13CollectiveMmaINS1_35MainloopSm100TmaUmmaWarpSpecializedILi2ELi2ELi4ENS5_IJNS4_1CILi1EEESB_SB_EEEEENS5_IJNSA_ILi64EEENSA_ILi256EEESE_EEEfNS5_IJSB_llEEEfSH_NS4_8TiledMMAINS4_8MMA_AtomIJNS4_17SM100_MMA_TF32_SSINS_10tfloat32_tESL_fLi64ELi256ELNS4_4UMMA5MajorE1ELSN_1ELNSM_7ScaleInE0ELSO_0EEEEEENS4_6LayoutISC_NS5_IJNSA_ILi0EEESS_SS_EEEEENS5_IJNS4_10UnderscoreESV_SV_EEEEENS4_13SM90_TMA_LOADENS4_14ComposedLayoutINS4_7SwizzleILi2ELi5ELi2EEENS4_18smem_ptr_flag_bitsILi32EEENSR_INS5_IJNSA_ILi32EEENSA_ILi4EEEEEENS5_IJSB_S14_EEEEEEEvNS4_8identityESY_S19_vS1A_EENS_8epilogue10collective18CollectiveEpilogueINS1C_23Sm100TmaWarpSpecializedILi4ELi2ELi16ELb1ELb0EEEJSG_NS5_IJNSR_ISE_SB_EENSR_IS14_SB_EEEEEfNS5_IJlSB_lEEEfS1K_NS1C_6fusion15FusionCallbacksIS1G_NS1L_17LinearCombinationIffffLNS_15FloatRoundStyleE2EEESG_S1J_JEEENS4_5SM1004TMEM4LOAD26SM100_TMEM_LOAD_16dp128b8xESY_NSZ_INS10_ILi3ELi4ELi3EEES13_NSR_INS5_IJNSA_ILi8EEES14_EEENS5_IJS14_SB_EEEEEEENS4_17SM75_U32x4_LDSM_NENS4_14SM90_TMA_STOREES20_NS4_17SM90_U32x4_STSM_NENS4_39AutoVectorizingCopyWithAssumedAlignmentILi128EEEEEEvvEEEEvNT_6ParamsE)
        /*0038*/ 	.word	0x00000000


	//----- nvinfo : EIATTR_MIN_STACK_SIZE
	.align		4
.L_27:
        /*003c*/ 	.byte	0x04, 0x12
        /*003e*/ 	.short	(.L_29 - .L_28)
	.align		4
.L_28:
        /*0040*/ 	.word	index@(_ZN7cutlass13device_kernelINS_4gemm6kernel13GemmUniversalIN4cute5tupleIJiiiiEEENS1_10collective13CollectiveMmaINS1_35MainloopSm100TmaUmmaWarpSpecializedILi2ELi2ELi4ENS5_IJNS4_1CILi1EEESB_SB_EEEEENS5_IJNSA_ILi64EEENSA_ILi256EEESE_EEEfNS5_IJSB_llEEEfSH_NS4_8TiledMMAINS4_8MMA_AtomIJNS4_17SM100_MMA_TF32_SSINS_10tfloat32_tESL_fLi64ELi256ELNS4_4UMMA5MajorE1ELSN_1ELNSM_7ScaleInE0ELSO_0EEEEEENS4_6LayoutISC_NS5_IJNSA_ILi0EEESS_SS_EEEEENS5_IJNS4_10UnderscoreESV_SV_EEEEENS4_13SM90_TMA_LOADENS4_14ComposedLayoutINS4_7SwizzleILi2ELi5ELi2EEENS4_18smem_ptr_flag_bitsILi32EEENSR_INS5_IJNSA_ILi32EEENSA_ILi4EEEEEENS5_IJSB_S14_EEEEEEEvNS4_8identityESY_S19_vS1A_EENS_8epilogue10collective18CollectiveEpilogueINS1C_23Sm100TmaWarpSpecializedILi4ELi2ELi16ELb1ELb0EEEJSG_NS5_IJNSR_ISE_SB_EENSR_IS14_SB_EEEEEfNS5_IJlSB_lEEEfS1K_NS1C_6fusion15FusionCallbacksIS1G_NS1L_17LinearCombinationIffffLNS_15FloatRoundStyleE2EEESG_S1J_JEEENS4_5SM1004TMEM4LOAD26SM100_TMEM_LOAD_16dp128b8xESY_NSZ_INS10_ILi3ELi4ELi3EEES13_NSR_INS5_IJNSA_ILi8EEES14_EEENS5_IJS14_SB_EEEEEEENS4_17SM75_U32x4_LDSM_NENS4_14SM90_TMA_STOREES20_NS4_17SM90_U32x4_STSM_NENS4_39AutoVectorizingCopyWithAssumedAlignmentILi128EEEEEEvvEEEEvNT_6ParamsE)
        /*0044*/ 	.word	0x00000000
.L_29:


//--------------------- .nv.compat                --------------------------
	.section	.nv.compat,"",@"SHT_CUDA_COMPAT_INFO"
	.align	4
        /*0000*/ 	.byte	0x02, 0x09, 0x01, 0x00, 0x02, 0x02, 0x02, 0x00, 0x02, 0x05, 0x05, 0x00, 0x03, 0x07, 0x01, 0x01
        /*0010*/ 	.byte	0x02, 0x03, 0x01, 0x00, 0x02, 0x06, 0x01, 0x00, 0x04, 0x0b, 0x08, 0x00, 0x09, 0x00, 0x00, 0x00
        /*0020*/ 	.byte	0x00, 0x00, 0x00, 0x00


//--------------------- .nv.info._ZN7cutlass13device_kernelINS_4gemm6kernel13GemmUniversalIN4cute5tupleIJiiiiEEENS1_10collective13CollectiveMmaINS1_35MainloopSm100TmaUmmaWarpSpecializedILi2ELi2ELi4ENS5_IJNS4_1CILi1EEESB_SB_EEEEENS5_IJNSA_ILi64EEENSA_ILi256EEESE_EEEfNS5_IJSB_llEEEfSH_NS4_8TiledMMAINS4_8MMA_AtomIJNS4_17SM100_MMA_TF32_SSINS_10tfloat32_tESL_fLi64ELi256ELNS4_4UMMA5MajorE1ELSN_1ELNSM_7ScaleInE0ELSO_0EEEEEENS4_6LayoutISC_NS5_IJNSA_ILi0EEESS_SS_EEEEENS5_IJNS4_10UnderscoreESV_SV_EEEEENS4_13SM90_TMA_LOADENS4_14ComposedLayoutINS4_7SwizzleILi2ELi5ELi2EEENS4_18smem_ptr_flag_bitsILi32EEENSR_INS5_IJNSA_ILi32EEENSA_ILi4EEEEEENS5_IJSB_S14_EEEEEEEvNS4_8identityESY_S19_vS1A_EENS_8epilogue10collective18CollectiveEpilogueINS1C_23Sm100TmaWarpSpecializedILi4ELi2ELi16ELb1ELb0EEEJSG_NS5_IJNSR_ISE_SB_EENSR_IS14_SB_EEEEEfNS5_IJlSB_lEEEfS1K_NS1C_6fusion15FusionCallbacksIS1G_NS1L_17LinearCombinationIffffLNS_15FloatRoundStyleE2EEESG_S1J_JEEENS4_5SM1004TMEM4LOAD26SM100_TMEM_LOAD_16dp128b8xESY_NSZ_INS10_ILi3ELi4ELi3EEES13_NSR_INS5_IJNSA_ILi8EEES14_EEENS5_IJS14_SB_EEEEEEENS4_17SM75_U32x4_LDSM_NENS4_14SM90_TMA_STOREES20_NS4_17SM90_U32x4_STSM_NENS4_39AutoVectorizingCopyWithAssumedAlignmentILi128EEEEEEvvEEEEvNT_6ParamsE --------------------------
	.section	.nv.info._ZN7cutlass13device_kernelINS_4gemm6kernel13GemmUniversalIN4cute5tupleIJiiiiEEENS1_10collective13CollectiveMmaINS1_35MainloopSm100TmaUmmaWarpSpecializedILi2ELi2ELi4ENS5_IJNS4_1CILi1EEESB_SB_EEEEENS5_IJNSA_ILi64EEENSA_ILi256EEESE_EEEfNS5_IJSB_llEEEfSH_NS4_8TiledMMAINS4_8MMA_AtomIJNS4_17SM100_MMA_TF32_SSINS_10tfloat32_tESL_fLi64ELi256ELNS4_4UMMA5MajorE1ELSN_1ELNSM_7ScaleInE0ELSO_0EEEEEENS4_6LayoutISC_NS5_IJNSA_ILi0EEESS_SS_EEEEENS5_IJNS4_10UnderscoreESV_SV_EEEEENS4_13SM90_TMA_LOADENS4_14ComposedLayoutINS4_7SwizzleILi2ELi5ELi2EEENS4_18smem_ptr_flag_bitsILi32EEENSR_INS5_IJNSA_ILi32EEENSA_ILi4EEEEEENS5_IJSB_S14_EEEEEEEvNS4_8identityESY_S19_vS1A_EENS_8epilogue10collective18CollectiveEpilogueINS1C_23Sm100TmaWarpSpecializedILi4ELi2ELi16ELb1ELb0EEEJSG_NS5_IJNSR_ISE_SB_EENSR_IS14_SB_EEEEEfNS5_IJlSB_lEEEfS1K_NS1C_6fusion15FusionCallbacksIS1G_NS1L_17LinearCombinationIffffLNS_15FloatRoundStyleE2EEESG_S1J_JEEENS4_5SM1004TMEM4LOAD26SM100_TMEM_LOAD_16dp128b8xESY_NSZ_INS10_ILi3ELi4ELi3EEES13_NSR_INS5_IJNSA_ILi8EEES14_EEENS5_IJS14_SB_EEEEEEENS4_17SM75_U32x4_LDSM_NENS4_14SM90_TMA_STOREES20_NS4_17SM90_U32x4_STSM_NENS4_39AutoVectorizingCopyWithAssumedAlignmentILi128EEEEEEvvEEEEvNT_6ParamsE,"",@"SHT_CUDA_INFO"
	.sectionflags	@""
	.align	4


	//----- nvinfo : EIATTR_CUDA_API_VERSION
	.align		4
        /*0000*/ 	.byte	0x04, 0x37
        /*0002*/ 	.short	(.L_31 - .L_30)
.L_30:
        /*0004*/ 	.word	0x00000082


	//----- nvinfo : EIATTR_KPARAM_INFO
	.align		4
.L_31:
        /*0008*/ 	.byte	0x04, 0x17
        /*000a*/ 	.short	(.L_33 - .L_32)
.L_32:
        /*000c*/ 	.word	0x00000000
        /*0010*/ 	.short	0x0000
        /*0012*/ 	.short	0x0000
        /*0014*/ 	.byte	0x00, 0xf0, 0x01, 0x20


	//----- nvinfo : EIATTR_AT_ENTRY_FRAGMENTS
	.align		4
.L_33:
        /*0018*/ 	.byte	0x04, 0x4f
        /*001a*/ 	.short	(.L_35 - .L_34)


	//   ....[0]....
.L_34:
        /*001c*/ 	.word	0x00000006


	//----- nvinfo : EIATTR_RESERVED_SMEM_USED
	.align		4
.L_35:
        /*0020*/ 	.byte	0x01, 0x41
	.zero		2


	//----- nvinfo : EIATTR_SPARSE_MMA_MASK
	.align		4
        /*0024*/ 	.byte	0x03, 0x50
        /*0026*/ 	.short	0x0000


	//----- nvinfo : EIATTR_TCGEN05_1CTA_USED
	.align		4
        /*0028*/ 	.byte	0x01, 0x51
	.zero		2


	//----- nvinfo : EIATTR_MAXREG_COUNT
	.align		4
        /*002c*/ 	.byte	0x03, 0x1b
        /*002e*/ 	.short	0x00ff


	//----- nvinfo : EIATTR_NUM_BARRIERS
	.align		4
        /*0030*/ 	.byte	0x02, 0x4c
        /*0032*/ 	.byte	0x07
	.zero		1


	//----- nvinfo : EIATTR_EXTERNS
	.align		4
        /*0034*/ 	.byte	0x04, 0x0f
        /*0036*/ 	.short	(.L_37 - .L_36)


	//   ....[0]....
	.align		4
.L_36:
        /*0038*/ 	.word	index@(__assertfail)


	//----- nvinfo : EIATTR_MERCURY_ISA_VERSION
	.align		4
.L_37:
        /*003c*/ 	.byte	0x03, 0x5f
        /*003e*/ 	.short	0x0101


	//----- nvinfo : EIATTR_INT_WARP_WIDE_INSTR_OFFSETS
	.align		4
        /*0040*/ 	.byte	0x04, 0x31
        /*0042*/ 	.short	(.L_39 - .L_38)


	//   ....[0]....
.L_38:
        /*0044*/ 	.word	0x00002710


	//   ....[1]....
        /*0048*/ 	.word	0x00004260


	//   ....[2]....
        /*004c*/ 	.word	0x00004290


	//   ....[3]....
        /*0050*/ 	.word	0x000042e0


	//   ....[4]....
        /*0054*/ 	.word	0x00004bf0


	//   ....[5]....
        /*0058*/ 	.word	0x00004c50


	//   ....[6]....
        /*005c*/ 	.word	0x00004d40


	//   ....[7]....
        /*0060*/ 	.word	0x00004db0


	//   ....[8]....
        /*0064*/ 	.word	0x00004eb0


	//   ....[9]....
        /*0068*/ 	.word	0x00004f20


	//   ....[10]....
        /*006c*/ 	.word	0x00005020


	//   ....[11]....
        /*0070*/ 	.word	0x000050a0


	//   ....[12]....
        /*0074*/ 	.word	0x000051a0


	//   ....[13]....
        /*0078*/ 	.word	0x00005270


	//   ....[14]....
        /*007c*/ 	.word	0x00005310


	//   ....[15]....
        /*0080*/ 	.word	0x000053e0


	//   ....[16]....
        /*0084*/ 	.word	0x00005490


	//   ....[17]....
        /*0088*/ 	.word	0x00005570


	//   ....[18]....
        /*008c*/ 	.word	0x000056f0


	//   ....[19]....
        /*0090*/ 	.word	0x00005830


	//----- nvinfo : EIATTR_COOP_GROUP_MASK_REGIDS
	.align		4
.L_39:
        /*0094*/ 	.byte	0x04, 0x29
        /*0096*/ 	.short	(.L_41 - .L_40)


	//   ....[0]....
.L_40:
        /*0098*/ 	.word	0xffffffff


	//   ....[1]....
        /*009c*/ 	.word	0xffffffff


	//   ....[2]....
        /*00a0*/ 	.word	0xffffffff


	//   ....[3]....
        /*00a4*/ 	.word	0xffffffff


	//   ....[4]....
        /*00a8*/ 	.word	0xffffffff


	//   ....[5]....
        /*00ac*/ 	.word	0xffffffff


	//   ....[6]....
        /*00b0*/ 	.word	0xffffffff


	//   ....[7]....
        /*00b4*/ 	.word	0xffffffff


	//   ....[8]....
        /*00b8*/ 	.word	0xffffffff


	//   ....[9]....
        /*00bc*/ 	.word	0xffffffff


	//   ....[10]....
        /*00c0*/ 	.word	0xffffffff


	//   ....[11]....
        /*00c4*/ 	.word	0xffffffff


	//   ....[12]....
        /*00c8*/ 	.word	0xffffffff


	//----- nvinfo : EIATTR_COOP_GROUP_INSTR_OFFSETS
	.align		4
.L_41:
        /*00cc*/ 	.byte	0x04, 0x28
        /*00ce*/ 	.short	(.L_43 - .L_42)


	//   ....[0]....
.L_42:
        /*00d0*/ 	.word	0x00000090


	//   ....[1]....
        /*00d4*/ 	.word	0x000004d0


	//   ....[2]....
        /*00d8*/ 	.word	0x00000600


	//   ....[3]....
        /*00dc*/ 	.word	0x000007a0


	//   ....[4]....
        /*00e0*/ 	.word	0x000008a0


	//   ....[5]....
        /*00e4*/ 	.word	0x00000a10


	//   ....[6]....
        /*00e8*/ 	.word	0x00000bb0


	//   ....[7]....
        /*00ec*/ 	.word	0x000025e0


	//   ....[8]....
        /*00f0*/ 	.word	0x000032c0


	//   ....[9]....
        /*00f4*/ 	.word	0x000034d0


	//   ....[10]....
        /*00f8*/ 	.word	0x00003500


	//   ....[11]....
        /*00fc*/ 	.word	0x00004150


	//   ....[12]....
        /*0100*/ 	.word	0x00004380


	//----- nvinfo : EIATTR_VRC_CTA_INIT_COUNT
	.align		4
.L_43:
        /*0104*/ 	.byte	0x02, 0x4a
        /*0106*/ 	.byte	0x80
	.zero		1


	//----- nvinfo : EIATTR_SYSCALL_OFFSETS
	.align		4
        /*0108*/ 	.byte	0x04, 0x46
        /*010a*/ 	.short	(.L_45 - .L_44)


	//   ....[0]....
.L_44:
        /*010c*/ 	.word	0x00006320


	//   ....[1]....
        /*0110*/ 	.word	0x00006410


	//   ....[2]....
        /*0114*/ 	.word	0x00006c50


	//   ....[3]....
        /*0118*/ 	.word	0x00007410


	//   ....[4]....
        /*011c*/ 	.word	0x00007b70


	//   ....[5]....
        /*0120*/ 	.word	0x00008320


	//   ....[6]....
        /*0124*/ 	.word	0x00008ad0


	//   ....[7]....
        /*0128*/ 	.word	0x000092b0


	//   ....[8]....
        /*012c*/ 	.word	0x00009a60


	//   ....[9]....
        /*0130*/ 	.word	0x0000a1c0


	//----- nvinfo : EIATTR_MBARRIER_INSTR_OFFSETS
	.align		4
.L_45:
        /*0134*/ 	.byte	0x04, 0x39
        /*0136*/ 	.short	(.L_47 - .L_46)


	//   ....[0]....
.L_46:
        /*0138*/ 	.word	0x000005b0
        /*013c*/ 	.word	0x000000ff
        /*0140*/ 	.word	0x00000000
        /*0144*/ 	.short	0x0100
        /*0146*/ 	.byte	0x05
	.zero		1


	//   ....[1]....
        /*0148*/ 	.word	0x000005c0
        /*014c*/ 	.word	0x000000ff
        /*0150*/ 	.word	0x00000010
        /*0154*/ 	.short	0x0100
        /*0156*/ 	.byte	0x05
	.zero		1


	//   ....[2]....
        /*0158*/ 	.word	0x000005d0
        /*015c*/ 	.word	0x000000ff
        /*0160*/ 	.word	0x00000008
        /*0164*/ 	.short	0x0100
        /*0166*/ 	.byte	0x05
	.zero		1


	//   ....[3]....
        /*0168*/ 	.word	0x000005e0
        /*016c*/ 	.word	0x000000ff
        /*0170*/ 	.word	0x00000018
        /*0174*/ 	.short	0x0100
        /*0176*/ 	.byte	0x05
	.zero		1


	//   ....[4]....
        /*0178*/ 	.word	0x00000710
        /*017c*/ 	.word	0x000000ff
        /*0180*/ 	.word	0x00000020
        /*0184*/ 	.short	0x0100
        /*0186*/ 	.byte	0x07
	.zero		1


	//   ....[5]....
        /*0188*/ 	.word	0x00000720
        /*018c*/ 	.word	0x000000ff
        /*0190*/ 	.word	0x00000040
        /*0194*/ 	.short	0x0100
        /*0196*/ 	.byte	0x07
	.zero		1


	//   ....[6]....
        /*0198*/ 	.word	0x00000730
        /*019c*/ 	.word	0x000000ff
        /*01a0*/ 	.word	0x00000028
        /*01a4*/ 	.short	0x0100
        /*01a6*/ 	.byte	0x07
	.zero		1


	//   ....[7]....
        /*01a8*/ 	.word	0x00000740
        /*01ac*/ 	.word	0x000000ff
        /*01b0*/ 	.word	0x00000048
        /*01b4*/ 	.short	0x0100
        /*01b6*/ 	.byte	0x07
	.zero		1


	//   ....[8]....
        /*01b8*/ 	.word	0x00000750
        /*01bc*/ 	.word	0x000000ff
        /*01c0*/ 	.word	0x00000030
        /*01c4*/ 	.short	0x0100
        /*01c6*/ 	.byte	0x07
	.zero		1


	//   ....[9]....
        /*01c8*/ 	.word	0x00000760
        /*01cc*/ 	.word	0x000000ff
        /*01d0*/ 	.word	0x00000050
        /*01d4*/ 	.short	0x0100
        /*01d6*/ 	.byte	0x07
	.zero		1


	//   ....[10]....
        /*01d8*/ 	.word	0x00000770
        /*01dc*/ 	.word	0x000000ff
        /*01e0*/ 	.word	0x00000038
        /*01e4*/ 	.short	0x0100
        /*01e6*/ 	.byte	0x07
	.zero		1


	//   ....[11]....
        /*01e8*/ 	.word	0x00000780
        /*01ec*/ 	.word	0x000000ff
        /*01f0*/ 	.word	0x00000058
        /*01f4*/ 	.short	0x0100
        /*01f6*/ 	.byte	0x07
	.zero		1


	//   ....[12]....
        /*01f8*/ 	.word	0x00000870
        /*01fc*/ 	.word	0x000000ff
        /*0200*/ 	.word	0x00000060
        /*0204*/ 	.short	0x0100
        /*0206*/ 	.byte	0x05
	.zero		1


	//   ....[13]....
        /*0208*/ 	.word	0x00000880
        /*020c*/ 	.word	0x000000ff
        /*0210*/ 	.word	0x00000068
        /*0214*/ 	.short	0x0100
        /*0216*/ 	.byte	0x05
	.zero		1


	//   ....[14]....
        /*0218*/ 	.word	0x000009c0
        /*021c*/ 	.word	0x000000ff
        /*0220*/ 	.word	0x00000070
        /*0224*/ 	.short	0x0100
        /*0226*/ 	.byte	0x05
	.zero		1


	//   ....[15]....
        /*0228*/ 	.word	0x000009d0
        /*022c*/ 	.word	0x000000ff
        /*0230*/ 	.word	0x00000080
        /*0234*/ 	.short	0x0100
        /*0236*/ 	.byte	0x05
	.zero		1


	//   ....[16]....
        /*0238*/ 	.word	0x000009e0
        /*023c*/ 	.word	0x000000ff
        /*0240*/ 	.word	0x00000078
        /*0244*/ 	.short	0x0100
        /*0246*/ 	.byte	0x05
	.zero		1


	//   ....[17]....
        /*0248*/ 	.word	0x000009f0
        /*024c*/ 	.word	0x000000ff
        /*0250*/ 	.word	0x00000088
        /*0254*/ 	.short	0x0100
        /*0256*/ 	.byte	0x05
	.zero		1


	//   ....[18]....
        /*0258*/ 	.word	0x00000b20
        /*025c*/ 	.word	0x000000ff
        /*0260*/ 	.word	0x00000090
        /*0264*/ 	.short	0x0100
        /*0266*/ 	.byte	0x07
	.zero		1


	//   ....[19]....
        /*0268*/ 	.word	0x00000b30
        /*026c*/ 	.word	0x000000ff
        /*0270*/ 	.word	0x000000b0
        /*0274*/ 	.short	0x0100
        /*0276*/ 	.byte	0x07
	.zero		1


	//   ....[20]....
        /*0278*/ 	.word	0x00000b40
        /*027c*/ 	.word	0x000000ff
        /*0280*/ 	.word	0x00000098
        /*0284*/ 	.short	0x0100
        /*0286*/ 	.byte	0x07
	.zero		1


	//   ....[21]....
        /*0288*/ 	.word	0x00000b50
        /*028c*/ 	.word	0x000000ff
        /*0290*/ 	.word	0x000000b8
        /*0294*/ 	.short	0x0100
        /*0296*/ 	.byte	0x07
	.zero		1


	//   ....[22]....
        /*0298*/ 	.word	0x00000b60
        /*029c*/ 	.word	0x000000ff
        /*02a0*/ 	.word	0x000000a0
        /*02a4*/ 	.short	0x0100
        /*02a6*/ 	.byte	0x07
	.zero		1


	//   ....[23]....
        /*02a8*/ 	.word	0x00000b70
        /*02ac*/ 	.word	0x000000ff
        /*02b0*/ 	.word	0x000000c0
        /*02b4*/ 	.short	0x0100
        /*02b6*/ 	.byte	0x07
	.zero		1


	//   ....[24]....
        /*02b8*/ 	.word	0x00000b80
        /*02bc*/ 	.word	0x000000ff
        /*02c0*/ 	.word	0x000000a8
        /*02c4*/ 	.short	0x0100
        /*02c6*/ 	.byte	0x07
	.zero		1


	//   ....[25]....
        /*02c8*/ 	.word	0x00000b90
        /*02cc*/ 	.word	0x000000ff
        /*02d0*/ 	.word	0x000000c8
        /*02d4*/ 	.short	0x0100
        /*02d6*/ 	.byte	0x07
	.zero		1


	//   ....[26]....
        /*02d8*/ 	.word	0x00000c80
        /*02dc*/ 	.word	0x000000ff
        /*02e0*/ 	.word	0x000000d0
        /*02e4*/ 	.short	0x0100
        /*02e6*/ 	.byte	0x05
	.zero		1


	//   ....[27]....
        /*02e8*/ 	.word	0x00000c90
        /*02ec*/ 	.word	0x000000ff
        /*02f0*/ 	.word	0x000000e0
        /*02f4*/ 	.short	0x0100
        /*02f6*/ 	.byte	0x05
	.zero		1


	//   ....[28]....
        /*02f8*/ 	.word	0x00000ca0
        /*02fc*/ 	.word	0x000000ff
        /*0300*/ 	.word	0x000000d8
        /*0304*/ 	.short	0x0100
        /*0306*/ 	.byte	0x05
	.zero		1


	//   ....[29]....
        /*0308*/ 	.word	0x00000cb0
        /*030c*/ 	.word	0x000000ff
        /*0310*/ 	.word	0x000000e8
        /*0314*/ 	.short	0x0100
        /*0316*/ 	.byte	0x05
	.zero		1


	//   ....[30]....
        /*0318*/ 	.word	0x00001590
        /*031c*/ 	.word	0x00000002
        /*0320*/ 	.word	0x000000e0
        /*0324*/ 	.short	0x010a
        /*0326*/ 	.byte	0xff
	.zero		1


	//   ....[31]....
        /*0328*/ 	.word	0x000015c0
        /*032c*/ 	.word	0x00000002
        /*0330*/ 	.word	0x000000d0
        /*0334*/ 	.short	0x0101
        /*0336*/ 	.byte	0xff
	.zero		1


	//   ....[32]....
        /*0338*/ 	.word	0x00001680
        /*033c*/ 	.word	0x000000ff
        /*0340*/ 	.word	0x00000010
        /*0344*/ 	.short	0x010a
        /*0346*/ 	.byte	0x08
	.zero		1


	//   ....[33]....
        /*0348*/ 	.word	0x000017f0
        /*034c*/ 	.word	0x000000ff
        /*0350*/ 	.word	0x00000010
        /*0354*/ 	.short	0x010a
        /*0356*/ 	.byte	0x06
	.zero		1


	//   ....[34]....
        /*0358*/ 	.word	0x00001900
        /*035c*/ 	.word	0x000000ff
        /*0360*/ 	.word	0x00000010
        /*0364*/ 	.short	0x010a
        /*0366*/ 	.byte	0x08
	.zero		1


	//   ....[35]....
        /*0368*/ 	.word	0x00001e40
        /*036c*/ 	.word	0x000000ff
        /*0370*/ 	.word	0x00000068
        /*0374*/ 	.short	0x0101
        /*0376*/ 	.byte	0x04
	.zero		1


	//   ....[36]....
        /*0378*/ 	.word	0x00001e60
        /*037c*/ 	.word	0x000000ff
        /*0380*/ 	.word	0x00000010
        /*0384*/ 	.short	0x010a
        /*0386*/ 	.byte	0x08
	.zero		1


	//   ....[37]....
        /*0388*/ 	.word	0x00001f90
        /*038c*/ 	.word	0x000000ff
        /*0390*/ 	.word	0x00000010
        /*0394*/ 	.short	0x010a
        /*0396*/ 	.byte	0x06
	.zero		1


	//   ....[38]....
        /*0398*/ 	.word	0x000020a0
        /*039c*/ 	.word	0x000000ff
        /*03a0*/ 	.word	0x00000010
        /*03a4*/ 	.short	0x010a
        /*03a6*/ 	.byte	0x08
	.zero		1


	//   ....[39]....
        /*03a8*/ 	.word	0x00002610
        /*03ac*/ 	.word	0x00000002
        /*03b0*/ 	.word	0x00000070
        /*03b4*/ 	.short	0x010a
        /*03b6*/ 	.byte	0xff
	.zero		1


	//   ....[40]....
        /*03b8*/ 	.word	0x000026e0
        /*03bc*/ 	.word	0x00000002
        /*03c0*/ 	.word	0x00000000
        /*03c4*/ 	.short	0x0101
        /*03c6*/ 	.byte	0xff
	.zero		1


	//   ....[41]....
        /*03c8*/ 	.word	0x00002c50
        /*03cc*/ 	.word	0x000000ff
        /*03d0*/ 	.word	0x00000000
        /*03d4*/ 	.short	0x010a
        /*03d6*/ 	.byte	0x04
	.zero		1


	//   ....[42]....
        /*03d8*/ 	.word	0x00002cf0
        /*03dc*/ 	.word	0x00000000
        /*03e0*/ 	.word	0x00000000
        /*03e4*/ 	.short	0x010a
        /*03e6*/ 	.byte	0xff
	.zero		1


	//   ....[43]....
        /*03e8*/ 	.word	0x00002e10
        /*03ec*/ 	.word	0x00000000
        /*03f0*/ 	.word	0x000000d0
        /*03f4*/ 	.short	0x010a
        /*03f6*/ 	.byte	0xff
	.zero		1


	//   ....[44]....
        /*03f8*/ 	.word	0x00002e80
        /*03fc*/ 	.word	0x00000000
        /*0400*/ 	.word	0x00000000
        /*0404*/ 	.short	0x0101
        /*0406*/ 	.byte	0xff
	.zero		1


	//   ....[45]....
        /*0408*/ 	.word	0x00002ea0
        /*040c*/ 	.word	0x000000ff
        /*0410*/ 	.word	0x00000080
        /*0414*/ 	.short	0x010a
        /*0416*/ 	.byte	0x05
	.zero		1


	//   ....[46]....
        /*0418*/ 	.word	0x00002fc0
        /*041c*/ 	.word	0x00000000
        /*0420*/ 	.word	0x00000070
        /*0424*/ 	.short	0x010a
        /*0426*/ 	.byte	0xff
	.zero		1


	//   ....[47]....
        /*0428*/ 	.word	0x000030c0
        /*042c*/ 	.word	0x00000000
        /*0430*/ 	.word	0x00000000
        /*0434*/ 	.short	0x0101
        /*0436*/ 	.byte	0xff
	.zero		1


	//   ....[48]....
        /*0438*/ 	.word	0x00003150
        /*043c*/ 	.word	0x000000ff
        /*0440*/ 	.word	0x00000080
        /*0444*/ 	.short	0x0106
        /*0446*/ 	.byte	0x05
	.zero		1


	//   ....[49]....
        /*0448*/ 	.word	0x00003170
        /*044c*/ 	.word	0x000000ff
        /*0450*/ 	.word	0x00000080
        /*0454*/ 	.short	0x010a
        /*0456*/ 	.byte	0x05
	.zero		1


	//   ....[50]....
        /*0458*/ 	.word	0x00003200
        /*045c*/ 	.word	0x000000ff
        /*0460*/ 	.word	0x00000080
        /*0464*/ 	.short	0x0106
        /*0466*/ 	.byte	0x04
	.zero		1


	//   ....[51]....
        /*0468*/ 	.word	0x00003240
        /*046c*/ 	.word	0x00000000
        /*0470*/ 	.word	0x00000080
        /*0474*/ 	.short	0x010a
        /*0476*/ 	.byte	0xff
	.zero		1


	//   ....[52]....
        /*0478*/ 	.word	0x00003800
        /*047c*/ 	.word	0x00000000
        /*0480*/ 	.word	0x00000070
        /*0484*/ 	.short	0x010a
        /*0486*/ 	.byte	0xff
	.zero		1


	//   ....[53]....
        /*0488*/ 	.word	0x00003910
        /*048c*/ 	.word	0x00000003
        /*0490*/ 	.word	0x00000000
        /*0494*/ 	.short	0x0101
        /*0496*/ 	.byte	0xff
	.zero		1


	//   ....[54]....
        /*0498*/ 	.word	0x00003920
        /*049c*/ 	.word	0x000000ff
        /*04a0*/ 	.word	0x00000000
        /*04a4*/ 	.short	0x010a
        /*04a6*/ 	.byte	0x07
	.zero		1


	//   ....[55]....
        /*04a8*/ 	.word	0x000039a0
        /*04ac*/ 	.word	0x000000ff
        /*04b0*/ 	.word	0x000000b0
        /*04b4*/ 	.short	0x010a
        /*04b6*/ 	.byte	0x06
	.zero		1


	//   ....[56]....
        /*04b8*/ 	.word	0x00003a70
        /*04bc*/ 	.word	0x000000ff
        /*04c0*/ 	.word	0x00000000
        /*04c4*/ 	.short	0x010a
        /*04c6*/ 	.byte	0x0b
	.zero		1


	//   ....[57]....
        /*04c8*/ 	.word	0x00003ba0
        /*04cc*/ 	.word	0x000000ff
        /*04d0*/ 	.word	0x00000000
        /*04d4*/ 	.short	0x010a
        /*04d6*/ 	.byte	0x22
	.zero		1


	//   ....[58]....
        /*04d8*/ 	.word	0x00003f80
        /*04dc*/ 	.word	0x000000ff
        /*04e0*/ 	.word	0x00000000
        /*04e4*/ 	.short	0x010a
        /*04e6*/ 	.byte	0x06
	.zero		1


	//   ....[59]....
        /*04e8*/ 	.word	0x00004010
        /*04ec*/ 	.word	0x000000ff
        /*04f0*/ 	.word	0x00000000
        /*04f4*/ 	.short	0x010a
        /*04f6*/ 	.byte	0x06
	.zero		1


	//   ....[60]....
        /*04f8*/ 	.word	0x000040a0
        /*04fc*/ 	.word	0x000000ff
        /*0500*/ 	.word	0x00000000
        /*0504*/ 	.short	0x010a
        /*0506*/ 	.byte	0x06
	.zero		1


	//   ....[61]....
        /*0508*/ 	.word	0x00004130
        /*050c*/ 	.word	0x000000ff
        /*0510*/ 	.word	0x00000000
        /*0514*/ 	.short	0x010a
        /*0516*/ 	.byte	0x07
	.zero		1


	//   ....[62]....
        /*0518*/ 	.word	0x00004580
        /*051c*/ 	.word	0x00000000
        /*0520*/ 	.word	0x00000070
        /*0524*/ 	.short	0x010a
        /*0526*/ 	.byte	0xff
	.zero		1


	//   ....[63]....
        /*0528*/ 	.word	0x00004640
        /*052c*/ 	.word	0x00000000
        /*0530*/ 	.word	0x00000000
        /*0534*/ 	.short	0x0101
        /*0536*/ 	.byte	0xff
	.zero		1


	//   ....[64]....
        /*0538*/ 	.word	0x00004960
        /*053c*/ 	.word	0x000000ff
        /*0540*/ 	.word	0x00000068
        /*0544*/ 	.short	0x010a
        /*0546*/ 	.byte	0x07
	.zero		1


	//   ....[65]....
        /*0548*/ 	.word	0x00004b70
        /*054c*/ 	.word	0x000000ff
        /*0550*/ 	.word	0x00000040
        /*0554*/ 	.short	0x010a
        /*0556*/ 	.byte	0x07
	.zero		1


	//   ....[66]....
        /*0558*/ 	.word	0x00004cf0
        /*055c*/ 	.word	0x000000ff
        /*0560*/ 	.word	0x00000020
        /*0564*/ 	.short	0x010b
        /*0566*/ 	.byte	0x07
	.zero		1


	//   ....[67]....
        /*0568*/ 	.word	0x00004d00
        /*056c*/ 	.word	0x000000ff
        /*0570*/ 	.word	0x00000000
        /*0574*/ 	.short	0x0101
        /*0576*/ 	.byte	0x15
	.zero		1


	//   ....[68]....
        /*0578*/ 	.word	0x00004d10
        /*057c*/ 	.word	0x000000ff
        /*0580*/ 	.word	0x00000048
        /*0584*/ 	.short	0x010a
        /*0586*/ 	.byte	0x07
	.zero		1


	//   ....[69]....
        /*0588*/ 	.word	0x00004e60
        /*058c*/ 	.word	0x000000ff
        /*0590*/ 	.word	0x00000028
        /*0594*/ 	.short	0x010b
        /*0596*/ 	.byte	0x07
	.zero		1


	//   ....[70]....
        /*0598*/ 	.word	0x00004e70
        /*059c*/ 	.word	0x000000ff
        /*05a0*/ 	.word	0x00000000
        /*05a4*/ 	.short	0x0101
        /*05a6*/ 	.byte	0x0f
	.zero		1


	//   ....[71]....
        /*05a8*/ 	.word	0x00004e80
        /*05ac*/ 	.word	0x000000ff
        /*05b0*/ 	.word	0x00000050
        /*05b4*/ 	.short	0x010a
        /*05b6*/ 	.byte	0x07
	.zero		1


	//   ....[72]....
        /*05b8*/ 	.word	0x00004fd0
        /*05bc*/ 	.word	0x000000ff
        /*05c0*/ 	.word	0x00000030
        /*05c4*/ 	.short	0x010b
        /*05c6*/ 	.byte	0x07
	.zero		1


	//   ....[73]....
        /*05c8*/ 	.word	0x00004fe0
        /*05cc*/ 	.word	0x000000ff
        /*05d0*/ 	.word	0x00000000
        /*05d4*/ 	.short	0x0101
        /*05d6*/ 	.byte	0x0e
	.zero		1


	//   ....[74]....
        /*05d8*/ 	.word	0x00004ff0
        /*05dc*/ 	.word	0x000000ff
        /*05e0*/ 	.word	0x00000058
        /*05e4*/ 	.short	0x010a
        /*05e6*/ 	.byte	0x07
	.zero		1


	//   ....[75]....
        /*05e8*/ 	.word	0x00005150
        /*05ec*/ 	.word	0x000000ff
        /*05f0*/ 	.word	0x00000038
        /*05f4*/ 	.short	0x010b
        /*05f6*/ 	.byte	0x07
	.zero		1


	//   ....[76]....
        /*05f8*/ 	.word	0x00005160
        /*05fc*/ 	.word	0x000000ff
        /*0600*/ 	.word	0x00000000
        /*0604*/ 	.short	0x0101
        /*0606*/ 	.byte	0x0d
	.zero		1


	//   ....[77]....
        /*0608*/ 	.word	0x00005170
        /*060c*/ 	.word	0x000000ff
        /*0610*/ 	.word	0x00000040
        /*0614*/ 	.short	0x010a
        /*0616*/ 	.byte	0x07
	.zero		1


	//   ....[78]....
        /*0618*/ 	.word	0x000052c0
        /*061c*/ 	.word	0x000000ff
        /*0620*/ 	.word	0x00000020
        /*0624*/ 	.short	0x010b
        /*0626*/ 	.byte	0x07
	.zero		1


	//   ....[79]....
        /*0628*/ 	.word	0x000052d0
        /*062c*/ 	.word	0x000000ff
        /*0630*/ 	.word	0x00000000
        /*0634*/ 	.short	0x0101
        /*0636*/ 	.byte	0x15
	.zero		1


	//   ....[80]....
        /*0638*/ 	.word	0x000052e0
        /*063c*/ 	.word	0x000000ff
        /*0640*/ 	.word	0x00000048
        /*0644*/ 	.short	0x010a
        /*0646*/ 	.byte	0x07
	.zero		1


	//   ....[81]....
        /*0648*/ 	.word	0x00005430
        /*064c*/ 	.word	0x000000ff
        /*0650*/ 	.word	0x00000028
        /*0654*/ 	.short	0x010b
        /*0656*/ 	.byte	0x07
	.zero		1


	//   ....[82]....
        /*0658*/ 	.word	0x00005440
        /*065c*/ 	.word	0x000000ff
        /*0660*/ 	.word	0x00000000
        /*0664*/ 	.short	0x0101
        /*0666*/ 	.byte	0x0f
	.zero		1


	//   ....[83]....
        /*0668*/ 	.word	0x00005450
        /*066c*/ 	.word	0x000000ff
        /*0670*/ 	.word	0x00000050
        /*0674*/ 	.short	0x010a
        /*0676*/ 	.byte	0x07
	.zero		1


	//   ....[84]....
        /*0678*/ 	.word	0x000055d0
        /*067c*/ 	.word	0x000000ff
        /*0680*/ 	.word	0x00000030
        /*0684*/ 	.short	0x010b
        /*0686*/ 	.byte	0x07
	.zero		1


	//   ....[85]....
        /*0688*/ 	.word	0x00005610
        /*068c*/ 	.word	0x000000ff
        /*0690*/ 	.word	0x00000000
        /*0694*/ 	.short	0x0101
        /*0696*/ 	.byte	0x0e
	.zero		1


	//   ....[86]....
        /*0698*/ 	.word	0x00005650
        /*069c*/ 	.word	0x000000ff
        /*06a0*/ 	.word	0x00000058
        /*06a4*/ 	.short	0x010a
        /*06a6*/ 	.byte	0x07
	.zero		1


	//   ....[87]....
        /*06a8*/ 	.word	0x00005870
        /*06ac*/ 	.word	0x000000ff
        /*06b0*/ 	.word	0x00000038
        /*06b4*/ 	.short	0x010b
        /*06b6*/ 	.byte	0x07
	.zero		1


	//   ....[88]....
        /*06b8*/ 	.word	0x00005890
        /*06bc*/ 	.word	0x000000ff
        /*06c0*/ 	.word	0x00000000
        /*06c4*/ 	.short	0x0101
        /*06c6*/ 	.byte	0x0d
	.zero		1


	//   ....[89]....
        /*06c8*/ 	.word	0x000058e0
        /*06cc*/ 	.word	0x000000ff
        /*06d0*/ 	.word	0x00000040
        /*06d4*/ 	.short	0x010a
        /*06d6*/ 	.byte	0x07
	.zero		1


	//   ....[90]....
        /*06d8*/ 	.word	0x00005900
        /*06dc*/ 	.word	0x000000ff
        /*06e0*/ 	.word	0x00000048
        /*06e4*/ 	.short	0x010a
        /*06e6*/ 	.byte	0x07
	.zero		1


	//   ....[91]....
        /*06e8*/ 	.word	0x00005920
        /*06ec*/ 	.word	0x000000ff
        /*06f0*/ 	.word	0x00000050
        /*06f4*/ 	.short	0x010a
        /*06f6*/ 	.byte	0x07
	.zero		1


	//   ....[92]....
        /*06f8*/ 	.word	0x00005970
        /*06fc*/ 	.word	0x00000002
        /*0700*/ 	.word	0x00000058
        /*0704*/ 	.short	0x010a
        /*0706*/ 	.byte	0xff
	.zero		1


	//   ....[93]....
        /*0708*/ 	.word	0x00005ce0
        /*070c*/ 	.word	0x00000000
        /*0710*/ 	.word	0x00000070
        /*0714*/ 	.short	0x010a
        /*0716*/ 	.byte	0xff
	.zero		1


	//   ....[94]....
        /*0718*/ 	.word	0x00005df0
        /*071c*/ 	.word	0x00000000
        /*0720*/ 	.word	0x00000000
        /*0724*/ 	.short	0x0101
        /*0726*/ 	.byte	0xff
	.zero		1


	//   ....[95]....
        /*0728*/ 	.word	0x00006890
        /*072c*/ 	.word	0x000000ff
        /*0730*/ 	.word	0x00000020
        /*0734*/ 	.short	0x010a
        /*0736*/ 	.byte	0x24
	.zero		1


	//   ....[96]....
        /*0738*/ 	.word	0x000068c0
        /*073c*/ 	.word	0x00000056
        /*0740*/ 	.word	0x00000090
        /*0744*/ 	.short	0x010a
        /*0746*/ 	.byte	0xff
	.zero		1


	//   ....[97]....
        /*0748*/ 	.word	0x00006a30
        /*074c*/ 	.word	0x000000ff
        /*0750*/ 	.word	0x00000020
        /*0754*/ 	.short	0x010a
        /*0756*/ 	.byte	0x24
	.zero		1


	//   ....[98]....
        /*0758*/ 	.word	0x00006b30
        /*075c*/ 	.word	0x00000056
        /*0760*/ 	.word	0x00000090
        /*0764*/ 	.short	0x010a
        /*0766*/ 	.byte	0xff
	.zero		1


	//   ....[99]....
        /*0768*/ 	.word	0x00007130
        /*076c*/ 	.word	0x00000000
        /*0770*/ 	.word	0x00000000
        /*0774*/ 	.short	0x0101
        /*0776*/ 	.byte	0xff
	.zero		1


	//   ....[100]....
        /*0778*/ 	.word	0x00007140
        /*077c*/ 	.word	0x00000002
        /*0780*/ 	.word	0x00000020
        /*0784*/ 	.short	0x010a
        /*0786*/ 	.byte	0xff
	.zero		1


	//   ....[101]....
        /*0788*/ 	.word	0x00007210
        /*078c*/ 	.word	0x00000002
        /*0790*/ 	.word	0x00000020
        /*0794*/ 	.short	0x010a
        /*0796*/ 	.byte	0xff
	.zero		1


	//   ....[102]....
        /*0798*/ 	.word	0x00007890
        /*079c*/ 	.word	0x00000010
        /*07a0*/ 	.word	0x00000000
        /*07a4*/ 	.short	0x0101
        /*07a6*/ 	.byte	0xff
	.zero		1


	//   ....[103]....
        /*07a8*/ 	.word	0x000078b0
        /*07ac*/ 	.word	0x00000000
        /*07b0*/ 	.word	0x00000020
        /*07b4*/ 	.short	0x010a
        /*07b6*/ 	.byte	0xff
	.zero		1


	//   ....[104]....
        /*07b8*/ 	.word	0x00007970
        /*07bc*/ 	.word	0x00000000
        /*07c0*/ 	.word	0x00000020
        /*07c4*/ 	.short	0x010a
        /*07c6*/ 	.byte	0xff
	.zero		1


	//   ....[105]....
        /*07c8*/ 	.word	0x00008000
        /*07cc*/ 	.word	0x00000010
        /*07d0*/ 	.word	0x00000000
        /*07d4*/ 	.short	0x0101
        /*07d6*/ 	.byte	0xff
	.zero		1


	//   ....[106]....
        /*07d8*/ 	.word	0x00008020
        /*07dc*/ 	.word	0x00000000
        /*07e0*/ 	.word	0x00000020
        /*07e4*/ 	.short	0x010a
        /*07e6*/ 	.byte	0xff
	.zero		1


	//   ....[107]....
        /*07e8*/ 	.word	0x000080e0
        /*07ec*/ 	.word	0x00000000
        /*07f0*/ 	.word	0x00000020
        /*07f4*/ 	.short	0x010a
        /*07f6*/ 	.byte	0xff
	.zero		1


	//   ....[108]....
        /*07f8*/ 	.word	0x000087a0
        /*07fc*/ 	.word	0x00000010
        /*0800*/ 	.word	0x00000000
        /*0804*/ 	.short	0x0101
        /*0806*/ 	.byte	0xff
	.zero		1


	//   ....[109]....
        /*0808*/ 	.word	0x000087c0
        /*080c*/ 	.word	0x00000000
        /*0810*/ 	.word	0x00000020
        /*0814*/ 	.short	0x010a
        /*0816*/ 	.byte	0xff
	.zero		1


	//   ....[110]....
        /*0818*/ 	.word	0x00008880
        /*081c*/ 	.word	0x00000000
        /*0820*/ 	.word	0x00000020
        /*0824*/ 	.short	0x010a
        /*0826*/ 	.byte	0xff
	.zero		1


	//   ....[111]....
        /*0828*/ 	.word	0x00008f80
        /*082c*/ 	.word	0x00000010
        /*0830*/ 	.word	0x00000000
        /*0834*/ 	.short	0x0101
        /*0836*/ 	.byte	0xff
	.zero		1


	//   ....[112]....
        /*0838*/ 	.word	0x00008fa0
        /*083c*/ 	.word	0x00000000
        /*0840*/ 	.word	0x00000020
        /*0844*/ 	.short	0x010a
        /*0846*/ 	.byte	0xff
	.zero		1


	//   ....[113]....
        /*0848*/ 	.word	0x00009060
        /*084c*/ 	.word	0x00000000
        /*0850*/ 	.word	0x00000020
        /*0854*/ 	.short	0x010a
        /*0856*/ 	.byte	0xff
	.zero		1


	//   ....[114]....
        /*0858*/ 	.word	0x00009730
        /*085c*/ 	.word	0x00000010
        /*0860*/ 	.word	0x00000000
        /*0864*/ 	.short	0x0101
        /*0866*/ 	.byte	0xff
	.zero		1


	//   ....[115]....
        /*0868*/ 	.word	0x00009750
        /*086c*/ 	.word	0x00000000
        /*0870*/ 	.word	0x00000020
        /*0874*/ 	.short	0x010a
        /*0876*/ 	.byte	0xff
	.zero		1


	//   ....[116]....
        /*0878*/ 	.word	0x00009810
        /*087c*/ 	.word	0x00000000
        /*0880*/ 	.word	0x00000020
        /*0884*/ 	.short	0x010a
        /*0886*/ 	.byte	0xff
	.zero		1


	//   ....[117]....
        /*0888*/ 	.word	0x00009ee0
        /*088c*/ 	.word	0x00000010
        /*0890*/ 	.word	0x00000000
        /*0894*/ 	.short	0x0101
        /*0896*/ 	.byte	0xff
	.zero		1


	//   ....[118]....
        /*0898*/ 	.word	0x00009f00
        /*089c*/ 	.word	0x00000000
        /*08a0*/ 	.word	0x00000020
        /*08a4*/ 	.short	0x010a
        /*08a6*/ 	.byte	0xff
	.zero		1


	//   ....[119]....
        /*08a8*/ 	.word	0x00009fc0
        /*08ac*/ 	.word	0x00000000
        /*08b0*/ 	.word	0x00000020
        /*08b4*/ 	.short	0x010a
        /*08b6*/ 	.byte	0xff
	.zero		1


	//   ....[120]....
        /*08b8*/ 	.word	0x0000a260
        /*08bc*/ 	.word	0x000000ff
        /*08c0*/ 	.word	0x00000000
        /*08c4*/ 	.short	0x0101
        /*08c6*/ 	.byte	0x05
	.zero		1


	//   ....[121]....
        /*08c8*/ 	.word	0x0000a6a0
        /*08cc*/ 	.word	0x00000000
        /*08d0*/ 	.word	0x00000000
        /*08d4*/ 	.short	0x0101
        /*08d6*/ 	.byte	0xff
	.zero		1


	//   ....[122]....
        /*08d8*/ 	.word	0x0000a920
        /*08dc*/ 	.word	0x000000ff
        /*08e0*/ 	.word	0x00000000
        /*08e4*/ 	.short	0x0101
        /*08e6*/ 	.byte	0x04
	.zero		1


	//   ....[123]....
        /*08e8*/ 	.word	0x0000a940
        /*08ec*/ 	.word	0x00000002
        /*08f0*/ 	.word	0x000000e0
        /*08f4*/ 	.short	0x010a
        /*08f6*/ 	.byte	0xff
	.zero		1


	//   ....[124]....
        /*08f8*/ 	.word	0x0000a9b0
        /*08fc*/ 	.word	0x00000003
        /*0900*/ 	.word	0x00000010
        /*0904*/ 	.short	0x010a
        /*0906*/ 	.byte	0xff
	.zero		1


	//   ....[125]....
        /*0908*/ 	.word	0x0000aa20
        /*090c*/ 	.word	0x00000002
        /*0910*/ 	.word	0x00000010
        /*0914*/ 	.short	0x010a
        /*0916*/ 	.byte	0xff
	.zero		1


	//   ....[126]....
        /*0918*/ 	.word	0x0000aa70
        /*091c*/ 	.word	0x00000002
        /*0920*/ 	.word	0x00000070
        /*0924*/ 	.short	0x010a
        /*0926*/ 	.byte	0xff
	.zero		1


	//   ....[127]....
        /*0928*/ 	.word	0x0000aad0
        /*092c*/ 	.word	0x00000000
        /*0930*/ 	.word	0x00000000
        /*0934*/ 	.short	0x010a
        /*0936*/ 	.byte	0xff
	.zero		1


	//   ....[128]....
        /*0938*/ 	.word	0x0000ab20
        /*093c*/ 	.word	0x00000000
        /*0940*/ 	.word	0x000000d0
        /*0944*/ 	.short	0x010a
        /*0946*/ 	.byte	0xff
	.zero		1


	//   ....[129]....
        /*0948*/ 	.word	0x0000ab80
        /*094c*/ 	.word	0x00000000
        /*0950*/ 	.word	0x00000080
        /*0954*/ 	.short	0x010a
        /*0956*/ 	.byte	0xff
	.zero		1


	//   ....[130]....
        /*0958*/ 	.word	0x0000abd0
        /*095c*/ 	.word	0x00000000
        /*0960*/ 	.word	0x00000070
        /*0964*/ 	.short	0x010a
        /*0966*/ 	.byte	0xff
	.zero		1


	//   ....[131]....
        /*0968*/ 	.word	0x0000ac30
        /*096c*/ 	.word	0x00000000
        /*0970*/ 	.word	0x00000080
        /*0974*/ 	.short	0x010a
        /*0976*/ 	.byte	0xff
	.zero		1


	//   ....[132]....
        /*0978*/ 	.word	0x0000ac80
        /*097c*/ 	.word	0x00000000
        /*0980*/ 	.word	0x00000070
        /*0984*/ 	.short	0x010a
        /*0986*/ 	.byte	0xff
	.zero		1


	//   ....[133]....
        /*0988*/ 	.word	0x0000ace0
        /*098c*/ 	.word	0x00000002
        /*0990*/ 	.word	0x000000b0
        /*0994*/ 	.short	0x010a
        /*0996*/ 	.byte	0xff
	.zero		1


	//   ....[134]....
        /*0998*/ 	.word	0x0000ad40
        /*099c*/ 	.word	0x00000000
        /*09a0*/ 	.word	0x00000000
        /*09a4*/ 	.short	0x010a
        /*09a6*/ 	.byte	0xff
	.zero		1


	//   ....[135]....
        /*09a8*/ 	.word	0x0000ada0
        /*09ac*/ 	.word	0x00000000
        /*09b0*/ 	.word	0x00000000
        /*09b4*/ 	.short	0x010a
        /*09b6*/ 	.byte	0xff
	.zero		1


	//   ....[136]....
        /*09b8*/ 	.word	0x0000ae00
        /*09bc*/ 	.word	0x00000000
        /*09c0*/ 	.word	0x00000000
        /*09c4*/ 	.short	0x010a
        /*09c6*/ 	.byte	0xff
	.zero		1


	//   ....[137]....
        /*09c8*/ 	.word	0x0000ae60
        /*09cc*/ 	.word	0x00000000
        /*09d0*/ 	.word	0x00000000
        /*09d4*/ 	.short	0x010a
        /*09d6*/ 	.byte	0xff
	.zero		1


	//   ....[138]....
        /*09d8*/ 	.word	0x0000aec0
        /*09dc*/ 	.word	0x00000000
        /*09e0*/ 	.word	0x00000000
        /*09e4*/ 	.short	0x010a
        /*09e6*/ 	.byte	0xff
	.zero		1


	//   ....[139]....
        /*09e8*/ 	.word	0x0000af10
        /*09ec*/ 	.word	0x00000000
        /*09f0*/ 	.word	0x00000070
        /*09f4*/ 	.short	0x010a
        /*09f6*/ 	.byte	0xff
	.zero		1


	//   ....[140]....
        /*09f8*/ 	.word	0x0000af70
        /*09fc*/ 	.word	0x00000000
        /*0a00*/ 	.word	0x00000068
        /*0a04*/ 	.short	0x010a
        /*0a06*/ 	.byte	0xff
	.zero		1


	//   ....[141]....
        /*0a08*/ 	.word	0x0000afd0
        /*0a0c*/ 	.word	0x00000000
        /*0a10*/ 	.word	0x00000040
        /*0a14*/ 	.short	0x010a
        /*0a16*/ 	.byte	0xff
	.zero		1


	//   ....[142]....
        /*0a18*/ 	.word	0x0000b030
        /*0a1c*/ 	.word	0x00000000
        /*0a20*/ 	.word	0x00000048
        /*0a24*/ 	.short	0x010a
        /*0a26*/ 	.byte	0xff
	.zero		1


	//   ....[143]....
        /*0a28*/ 	.word	0x0000b090
        /*0a2c*/ 	.word	0x00000000
        /*0a30*/ 	.word	0x00000050
        /*0a34*/ 	.short	0x010a
        /*0a36*/ 	.byte	0xff
	.zero		1


	//   ....[144]....
        /*0a38*/ 	.word	0x0000b0f0
        /*0a3c*/ 	.word	0x00000000
        /*0a40*/ 	.word	0x00000058
        /*0a44*/ 	.short	0x010a
        /*0a46*/ 	.byte	0xff
	.zero		1


	//   ....[145]....
        /*0a48*/ 	.word	0x0000b150
        /*0a4c*/ 	.word	0x00000000
        /*0a50*/ 	.word	0x00000040
        /*0a54*/ 	.short	0x010a
        /*0a56*/ 	.byte	0xff
	.zero		1


	//   ....[146]....
        /*0a58*/ 	.word	0x0000b1b0
        /*0a5c*/ 	.word	0x00000000
        /*0a60*/ 	.word	0x00000048
        /*0a64*/ 	.short	0x010a
        /*0a66*/ 	.byte	0xff
	.zero		1


	//   ....[147]....
        /*0a68*/ 	.word	0x0000b210
        /*0a6c*/ 	.word	0x00000000
        /*0a70*/ 	.word	0x00000050
        /*0a74*/ 	.short	0x010a
        /*0a76*/ 	.byte	0xff
	.zero		1


	//   ....[148]....
        /*0a78*/ 	.word	0x0000b270
        /*0a7c*/ 	.word	0x00000000
        /*0a80*/ 	.word	0x00000058
        /*0a84*/ 	.short	0x010a
        /*0a86*/ 	.byte	0xff
	.zero		1


	//   ....[149]....
        /*0a88*/ 	.word	0x0000b2d0
        /*0a8c*/ 	.word	0x00000000
        /*0a90*/ 	.word	0x00000040
        /*0a94*/ 	.short	0x010a
        /*0a96*/ 	.byte	0xff
	.zero		1


	//   ....[150]....
        /*0a98*/ 	.word	0x0000b330
        /*0a9c*/ 	.word	0x00000000
        /*0aa0*/ 	.word	0x00000048
        /*0aa4*/ 	.short	0x010a
        /*0aa6*/ 	.byte	0xff
	.zero		1


	//   ....[151]....
        /*0aa8*/ 	.word	0x0000b390
        /*0aac*/ 	.word	0x00000002
        /*0ab0*/ 	.word	0x00000050
        /*0ab4*/ 	.short	0x010a
        /*0ab6*/ 	.byte	0xff
	.zero		1


	//   ....[152]....
        /*0ab8*/ 	.word	0x0000b3e0
        /*0abc*/ 	.word	0x00000000
        /*0ac0*/ 	.word	0x00000070
        /*0ac4*/ 	.short	0x010a
        /*0ac6*/ 	.byte	0xff
	.zero		1


	//   ....[153]....
        /*0ac8*/ 	.word	0x0000b440
        /*0acc*/ 	.word	0x00000000
        /*0ad0*/ 	.word	0x00000020
        /*0ad4*/ 	.short	0x010a
        /*0ad6*/ 	.byte	0xff
	.zero		1


	//   ....[154]....
        /*0ad8*/ 	.word	0x0000b490
        /*0adc*/ 	.word	0x00000056
        /*0ae0*/ 	.word	0x00000090
        /*0ae4*/ 	.short	0x010a
        /*0ae6*/ 	.byte	0xff
	.zero		1


	//   ....[155]....
        /*0ae8*/ 	.word	0x0000b4e0
        /*0aec*/ 	.word	0x00000002
        /*0af0*/ 	.word	0x00000020
        /*0af4*/ 	.short	0x010a
        /*0af6*/ 	.byte	0xff
	.zero		1


	//   ....[156]....
        /*0af8*/ 	.word	0x0000b530
        /*0afc*/ 	.word	0x00000000
        /*0b00*/ 	.word	0x00000020
        /*0b04*/ 	.short	0x010a
        /*0b06*/ 	.byte	0xff
	.zero		1


	//   ....[157]....
        /*0b08*/ 	.word	0x0000b580
        /*0b0c*/ 	.word	0x00000000
        /*0b10*/ 	.word	0x00000020
        /*0b14*/ 	.short	0x010a
        /*0b16*/ 	.byte	0xff
	.zero		1


	//   ....[158]....
        /*0b18*/ 	.word	0x0000b5d0
        /*0b1c*/ 	.word	0x00000000
        /*0b20*/ 	.word	0x00000020
        /*0b24*/ 	.short	0x010a
        /*0b26*/ 	.byte	0xff
	.zero		1


	//   ....[159]....
        /*0b28*/ 	.word	0x0000b620
        /*0b2c*/ 	.word	0x00000000
        /*0b30*/ 	.word	0x00000020
        /*0b34*/ 	.short	0x010a
        /*0b36*/ 	.byte	0xff
	.zero		1


	//   ....[160]....
        /*0b38*/ 	.word	0x0000b670
        /*0b3c*/ 	.word	0x00000000
        /*0b40*/ 	.word	0x00000020
        /*0b44*/ 	.short	0x010a
        /*0b46*/ 	.byte	0xff
	.zero		1


	//   ....[161]....
        /*0b48*/ 	.word	0x0000b6c0
        /*0b4c*/ 	.word	0x00000000
        /*0b50*/ 	.word	0x00000020
        /*0b54*/ 	.short	0x010a
        /*0b56*/ 	.byte	0xff
	.zero		1


	//----- nvinfo : EIATTR_NUM_MBARRIERS
	.align		4
.L_47:
        /*0b58*/ 	.byte	0x03, 0x38
        /*0b5a*/ 	.short	0x001e


	//----- nvinfo : EIATTR_EXIT_INSTR_OFFSETS
	.align		4
        /*0b5c*/ 	.byte	0x04, 0x1c
        /*0b5e*/ 	.short	(.L_49 - .L_48)


	//   ....[0]....
.L_48:
        /*0b60*/ 	.word	0x00002d20


	//   ....[1]....
        /*0b64*/ 	.word	0x00003210


	//   ....[2]....
        /*0b68*/ 	.word	0x00003270


	//   ....[3]....
        /*0b6c*/ 	.word	0x00004390


	//   ....[4]....
        /*0b70*/ 	.word	0x000059a0


	//   ....[5]....
        /*0b74*/ 	.word	0x000059e0


	//   ....[6]....
        /*0b78*/ 	.word	0x0000a810


	//   ....[7]....
        /*0b7c*/ 	.word	0x0000a890


	//   ....[8]....
        /*0b80*/ 	.word	0x0000a8c0


	//   ....[9]....
        /*0b84*/ 	.word	0x0000a930


	//----- nvinfo : EIATTR_MAX_THREADS
	.align		4
.L_49:
        /*0b88*/ 	.byte	0x04, 0x05
        /*0b8a*/ 	.short	(.L_51 - .L_50)
.L_50:
        /*0b8c*/ 	.word	0x00000100
        /*0b90*/ 	.word	0x00000001
        /*0b94*/ 	.word	0x00000001


	//----- nvinfo : EIATTR_CRS_STACK_SIZE
	.align		4
.L_51:
        /*0b98*/ 	.byte	0x04, 0x1e
        /*0b9a*/ 	.short	(.L_53 - .L_52)
.L_52:
        /*0b9c*/ 	.word	0x00000000


	//----- nvinfo : EIATTR_CBANK_PARAM_SIZE
	.align		4
.L_53:
        /*0ba0*/ 	.byte	0x03, 0x19
        /*0ba2*/ 	.short	0x0800


	//----- nvinfo : EIATTR_PARAM_CBANK
	.align		4
        /*0ba4*/ 	.byte	0x04, 0x0a
        /*0ba6*/ 	.short	(.L_55 - .L_54)
	.align		4
.L_54:
        /*0ba8*/ 	.word	index@(.nv.constant0._ZN7cutlass13device_kernelINS_4gemm6kernel13GemmUniversalIN4cute5tupleIJiiiiEEENS1_10collective13CollectiveMmaINS1_35MainloopSm100TmaUmmaWarpSpecializedILi2ELi2ELi4ENS5_IJNS4_1CILi1EEESB_SB_EEEEENS5_IJNSA_ILi64EEENSA_ILi256EEESE_EEEfNS5_IJSB_llEEEfSH_NS4_8TiledMMAINS4_8MMA_AtomIJNS4_17SM100_MMA_TF32_SSINS_10tfloat32_tESL_fLi64ELi256ELNS4_4UMMA5MajorE1ELSN_1ELNSM_7ScaleInE0ELSO_0EEEEEENS4_6LayoutISC_NS5_IJNSA_ILi0EEESS_SS_EEEEENS5_IJNS4_10UnderscoreESV_SV_EEEEENS4_13SM90_TMA_LOADENS4_14ComposedLayoutINS4_7SwizzleILi2ELi5ELi2EEENS4_18smem_ptr_flag_bitsILi32EEENSR_INS5_IJNSA_ILi32EEENSA_ILi4EEEEEENS5_IJSB_S14_EEEEEEEvNS4_8identityESY_S19_vS1A_EENS_8epilogue10collective18CollectiveEpilogueINS1C_23Sm100TmaWarpSpecializedILi4ELi2ELi16ELb1ELb0EEEJSG_NS5_IJNSR_ISE_SB_EENSR_IS14_SB_EEEEEfNS5_IJlSB_lEEEfS1K_NS1C_6fusion15FusionCallbacksIS1G_NS1L_17LinearCombinationIffffLNS_15FloatRoundStyleE2EEESG_S1J_JEEENS4_5SM1004TMEM4LOAD26SM100_TMEM_LOAD_16dp128b8xESY_NSZ_INS10_ILi3ELi4ELi3EEES13_NSR_INS5_IJNSA_ILi8EEES14_EEENS5_IJS14_SB_EEEEEEENS4_17SM75_U32x4_LDSM_NENS4_14SM90_TMA_STOREES20_NS4_17SM90_U32x4_STSM_NENS4_39AutoVectorizingCopyWithAssumedAlignmentILi128EEEEEEvvEEEEvNT_6ParamsE)
        /*0bac*/ 	.short	0x0380
        /*0bae*/ 	.short	0x0800


	//----- nvinfo : EIATTR_SW_WAR
	.align		4
.L_55:
        /*0bb0*/ 	.byte	0x04, 0x36
        /*0bb2*/ 	.short	(.L_57 - .L_56)
.L_56:
        /*0bb4*/ 	.word	0x00000008
.L_57:


//--------------------- .nv.callgraph             --------------------------
	.section	.nv.callgraph,"",@"SHT_CUDA_CALLGRAPH"
	.align	4
	.sectionentsize	8
	.align		4
        /*0000*/ 	.word	0x00000000
	.align		4
        /*0004*/ 	.word	0xffffffff
	.align		4
        /*0008*/ 	.word	index@(_ZN7cutlass13device_kernelINS_4gemm6kernel13GemmUniversalIN4cute5tupleIJiiiiEEENS1_10collective13CollectiveMmaINS1_35MainloopSm100TmaUmmaWarpSpecializedILi2ELi2ELi4ENS5_IJNS4_1CILi1EEESB_SB_EEEEENS5_IJNSA_ILi64EEENSA_ILi256EEESE_EEEfNS5_IJSB_llEEEfSH_NS4_8TiledMMAINS4_8MMA_AtomIJNS4_17SM100_MMA_TF32_SSINS_10tfloat32_tESL_fLi64ELi256ELNS4_4UMMA5MajorE1ELSN_1ELNSM_7ScaleInE0ELSO_0EEEEEENS4_6LayoutISC_NS5_IJNSA_ILi0EEESS_SS_EEEEENS5_IJNS4_10UnderscoreESV_SV_EEEEENS4_13SM90_TMA_LOADENS4_14ComposedLayoutINS4_7SwizzleILi2ELi5ELi2EEENS4_18smem_ptr_flag_bitsILi32EEENSR_INS5_IJNSA_ILi32EEENSA_ILi4EEEEEENS5_IJSB_S14_EEEEEEEvNS4_8identityESY_S19_vS1A_EENS_8epilogue10collective18CollectiveEpilogueINS1C_23Sm100TmaWarpSpecializedILi4ELi2ELi16ELb1ELb0EEEJSG_NS5_IJNSR_ISE_SB_EENSR_IS14_SB_EEEEEfNS5_IJlSB_lEEEfS1K_NS1C_6fusion15FusionCallbacksIS1G_NS1L_17LinearCombinationIffffLNS_15FloatRoundStyleE2EEESG_S1J_JEEENS4_5SM1004TMEM4LOAD26SM100_TMEM_LOAD_16dp128b8xESY_NSZ_INS10_ILi3ELi4ELi3EEES13_NSR_INS5_IJNSA_ILi8EEES14_EEENS5_IJS14_SB_EEEEEEENS4_17SM75_U32x4_LDSM_NENS4_14SM90_TMA_STOREES20_NS4_17SM90_U32x4_STSM_NENS4_39AutoVectorizingCopyWithAssumedAlignmentILi128EEEEEEvvEEEEvNT_6ParamsE)
	.align		4
        /*000c*/ 	.word	index@(__assertfail)
	.align		4
        /*0010*/ 	.word	0x00000000
	.align		4
        /*0014*/ 	.word	0xfffffffe
	.align		4
        /*0018*/ 	.word	0x00000000
	.align		4
        /*001c*/ 	.word	0xfffffffd
	.align		4
        /*0020*/ 	.word	0x00000000
	.align		4
        /*0024*/ 	.word	0xfffffffc


//--------------------- .nv.constant4             --------------------------
	.section	.nv.constant4,"a",@progbits
	.align	8
	.align		8
.nv.constant4:
        /*0000*/ 	.dword	__assertfail
	.align		8
        /*0008*/ 	.dword	__unnamed_1
	.align		8
        /*0010*/ 	.dword	__unnamed_2
	.align		8
        /*0018*/ 	.dword	_ZN40_INTERNAL_cc791a4c_4_k_cu_88338177_348574cuda3std3__45__cpo5beginE
	.align		8
        /*0020*/ 	.dword	_ZN40_INTERNAL_cc791a4c_4_k_cu_88338177_348574cuda3std3__45__cpo3endE
	.align		8
        /*0028*/ 	.dword	_ZN40_INTERNAL_cc791a4c_4_k_cu_88338177_348574cuda3std3__45__cpo6cbeginE
	.align		8
        /*0030*/ 	.dword	_ZN40_INTERNAL_cc791a4c_4_k_cu_88338177_348574cuda3std3__45__cpo4cendE
	.align		8
        /*0038*/ 	.dword	_ZN40_INTERNAL_cc791a4c_4_k_cu_88338177_348574cuda3std3__442_GLOBAL__N__cc791a4c_4_k_cu_88338177_348576ignoreE
	.align		8
        /*0040*/ 	.dword	_ZN40_INTERNAL_cc791a4c_4_k_cu_88338177_348574cuda3std3__419piecewise_constructE
	.align		8
        /*0048*/ 	.dword	_ZN40_INTERNAL_cc791a4c_4_k_cu_88338177_348574cuda3std3__48in_placeE
	.align		8
        /*0050*/ 	.dword	_ZN40_INTERNAL_cc791a4c_4_k_cu_88338177_348574cuda3std6ranges3__45__cpo4swapE
	.align		8
        /*0058*/ 	.dword	_ZN40_INTERNAL_cc791a4c_4_k_cu_88338177_348574cuda3std6ranges3__45__cpo9iter_moveE
	.align		8
        /*0060*/ 	.dword	_ZN40_INTERNAL_cc791a4c_4_k_cu_88338177_348574cute7productE
	.align		8
        /*0068*/ 	.dword	_ZN40_INTERNAL_cc791a4c_4_k_cu_88338177_348574cute1_E
	.align		8
        /*0070*/ 	.dword	$str$25
	.align		8
        /*0078*/ 	.dword	$str$26
	.align		8
        /*0080*/ 	.dword	$str$27
	.align		8
        /*0088*/ 	.dword	$str$28


//--------------------- .text._ZN7cutlass13device_kernelINS_4gemm6kernel13GemmUniversalIN4cute5tupleIJiiiiEEENS1_10collective13CollectiveMmaINS1_35MainloopSm100TmaUmmaWarpSpecializedILi2ELi2ELi4ENS5_IJNS4_1CILi1EEESB_SB_EEEEENS5_IJNSA_ILi64EEENSA_ILi256EEESE_EEEfNS5_IJSB_llEEEfSH_NS4_8TiledMMAINS4_8MMA_AtomIJNS4_17SM100_MMA_TF32_SSINS_10tfloat32_tESL_fLi64ELi256ELNS4_4UMMA5MajorE1ELSN_1ELNSM_7ScaleInE0ELSO_0EEEEEENS4_6LayoutISC_NS5_IJNSA_ILi0EEESS_SS_EEEEENS5_IJNS4_10UnderscoreESV_SV_EEEEENS4_13SM90_TMA_LOADENS4_14ComposedLayoutINS4_7SwizzleILi2ELi5ELi2EEENS4_18smem_ptr_flag_bitsILi32EEENSR_INS5_IJNSA_ILi32EEENSA_ILi4EEEEEENS5_IJSB_S14_EEEEEEEvNS4_8identityESY_S19_vS1A_EENS_8epilogue10collective18CollectiveEpilogueINS1C_23Sm100TmaWarpSpecializedILi4ELi2ELi16ELb1ELb0EEEJSG_NS5_IJNSR_ISE_SB_EENSR_IS14_SB_EEEEEfNS5_IJlSB_lEEEfS1K_NS1C_6fusion15FusionCallbacksIS1G_NS1L_17LinearCombinationIffffLNS_15FloatRoundStyleE2EEESG_S1J_JEEENS4_5SM1004TMEM4LOAD26SM100_TMEM_LOAD_16dp128b8xESY_NSZ_INS10_ILi3ELi4ELi3EEES13_NSR_INS5_IJNSA_ILi8EEES14_EEENS5_IJS14_SB_EEEEEEENS4_17SM75_U32x4_LDSM_NENS4_14SM90_TMA_STOREES20_NS4_17SM90_U32x4_STSM_NENS4_39AutoVectorizingCopyWithAssumedAlignmentILi128EEEEEEvvEEEEvNT_6ParamsE --------------------------
	.section	.text._ZN7cutlass13device_kernelINS_4gemm6kernel13GemmUniversalIN4cute5tupleIJiiiiEEENS1_10collective13CollectiveMmaINS1_35MainloopSm100TmaUmmaWarpSpecializedILi2ELi2ELi4ENS5_IJNS4_1CILi1EEESB_SB_EEEEENS5_IJNSA_ILi64EEENSA_ILi256EEESE_EEEfNS5_IJSB_llEEEfSH_NS4_8TiledMMAINS4_8MMA_AtomIJNS4_17SM100_MMA_TF32_SSINS_10tfloat32_tESL_fLi64ELi256ELNS4_4UMMA5MajorE1ELSN_1ELNSM_7ScaleInE0ELSO_0EEEEEENS4_6LayoutISC_NS5_IJNSA_ILi0EEESS_SS_EEEEENS5_IJNS4_10UnderscoreESV_SV_EEEEENS4_13SM90_TMA_LOADENS4_14ComposedLayoutINS4_7SwizzleILi2ELi5ELi2EEENS4_18smem_ptr_flag_bitsILi32EEENSR_INS5_IJNSA_ILi32EEENSA_ILi4EEEEEENS5_IJSB_S14_EEEEEEEvNS4_8identityESY_S19_vS1A_EENS_8epilogue10collective18CollectiveEpilogueINS1C_23Sm100TmaWarpSpecializedILi4ELi2ELi16ELb1ELb0EEEJSG_NS5_IJNSR_ISE_SB_EENSR_IS14_SB_EEEEEfNS5_IJlSB_lEEEfS1K_NS1C_6fusion15FusionCallbacksIS1G_NS1L_17LinearCombinationIffffLNS_15FloatRoundStyleE2EEESG_S1J_JEEENS4_5SM1004TMEM4LOAD26SM100_TMEM_LOAD_16dp128b8xESY_NSZ_INS10_ILi3ELi4ELi3EEES13_NSR_INS5_IJNSA_ILi8EEES14_EEENS5_IJS14_SB_EEEEEEENS4_17SM75_U32x4_LDSM_NENS4_14SM90_TMA_STOREES20_NS4_17SM90_U32x4_STSM_NENS4_39AutoVectorizingCopyWithAssumedAlignmentILi128EEEEEEvvEEEEvNT_6ParamsE,"ax",@progbits
	.align	128
.text._ZN7cutlass13device_kernelINS_4gemm6kernel13GemmUniversalIN4cute5tupleIJiiiiEEENS1_10collective13CollectiveMmaINS1_35MainloopSm100TmaUmmaWarpSpecializedILi2ELi2ELi4ENS5_IJNS4_1CILi1EEESB_SB_EEEEENS5_IJNSA_ILi64EEENSA_ILi256EEESE_EEEfNS5_IJSB_llEEEfSH_NS4_8TiledMMAINS4_8MMA_AtomIJNS4_17SM100_MMA_TF32_SSINS_10tfloat32_tESL_fLi64ELi256ELNS4_4UMMA5MajorE1ELSN_1ELNSM_7ScaleInE0ELSO_0EEEEEENS4_6LayoutISC_NS5_IJNSA_ILi0EEESS_SS_EEEEENS5_IJNS4_10UnderscoreESV_SV_EEEEENS4_13SM90_TMA_LOADENS4_14ComposedLayoutINS4_7SwizzleILi2ELi5ELi2EEENS4_18smem_ptr_flag_bitsILi32EEENSR_INS5_IJNSA_ILi32EEENSA_ILi4EEEEEENS5_IJSB_S14_EEEEEEEvNS4_8identityESY_S19_vS1A_EENS_8epilogue10collective18CollectiveEpilogueINS1C_23Sm100TmaWarpSpecializedILi4ELi2ELi16ELb1ELb0EEEJSG_NS5_IJNSR_ISE_SB_EENSR_IS14_SB_EEEEEfNS5_IJlSB_lEEEfS1K_NS1C_6fusion15FusionCallbacksIS1G_NS1L_17LinearCombinationIffffLNS_15FloatRoundStyleE2EEESG_S1J_JEEENS4_5SM1004TMEM4LOAD26SM100_TMEM_LOAD_16dp128b8xESY_NSZ_INS10_ILi3ELi4ELi3EEES13_NSR_INS5_IJNSA_ILi8EEES14_EEENS5_IJS14_SB_EEEEEEENS4_17SM75_U32x4_LDSM_NENS4_14SM90_TMA_STOREES20_NS4_17SM90_U32x4_STSM_NENS4_39AutoVectorizingCopyWithAssumedAlignmentILi128EEEEEEvvEEEEvNT_6ParamsE:
        .type           _ZN7cutlass13device_kernelINS_4gemm6kernel13GemmUniversalIN4cute5tupleIJiiiiEEENS1_10collective13CollectiveMmaINS1_35MainloopSm100TmaUmmaWarpSpecializedILi2ELi2ELi4ENS5_IJNS4_1CILi1EEESB_SB_EEEEENS5_IJNSA_ILi64EEENSA_ILi256EEESE_EEEfNS5_IJSB_llEEEfSH_NS4_8TiledMMAINS4_8MMA_AtomIJNS4_17SM100_MMA_TF32_SSINS_10tfloat32_tESL_fLi64ELi256ELNS4_4UMMA5MajorE1ELSN_1ELNSM_7ScaleInE0ELSO_0EEEEEENS4_6LayoutISC_NS5_IJNSA_ILi0EEESS_SS_EEEEENS5_IJNS4_10UnderscoreESV_SV_EEEEENS4_13SM90_TMA_LOADENS4_14ComposedLayoutINS4_7SwizzleILi2ELi5ELi2EEENS4_18smem_ptr_flag_bitsILi32EEENSR_INS5_IJNSA_ILi32EEENSA_ILi4EEEEEENS5_IJSB_S14_EEEEEEEvNS4_8identityESY_S19_vS1A_EENS_8epilogue10collective18CollectiveEpilogueINS1C_23Sm100TmaWarpSpecializedILi4ELi2ELi16ELb1ELb0EEEJSG_NS5_IJNSR_ISE_SB_EENSR_IS14_SB_EEEEEfNS5_IJlSB_lEEEfS1K_NS1C_6fusion15FusionCallbacksIS1G_NS1L_17LinearCombinationIffffLNS_15FloatRoundStyleE2EEESG_S1J_JEEENS4_5SM1004TMEM4LOAD26SM100_TMEM_LOAD_16dp128b8xESY_NSZ_INS10_ILi3ELi4ELi3EEES13_NSR_INS5_IJNSA_ILi8EEES14_EEENS5_IJS14_SB_EEEEEEENS4_17SM75_U32x4_LDSM_NENS4_14SM90_TMA_STOREES20_NS4_17SM90_U32x4_STSM_NENS4_39AutoVectorizingCopyWithAssumedAlignmentILi128EEEEEEvvEEEEvNT_6ParamsE,@function
        .size           _ZN7cutlass13device_kernelINS_4gemm6kernel13GemmUniversalIN4cute5tupleIJiiiiEEENS1_10collective13CollectiveMmaINS1_35MainloopSm100TmaUmmaWarpSpecializedILi2ELi2ELi4ENS5_IJNS4_1CILi1EEESB_SB_EEEEENS5_IJNSA_ILi64EEENSA_ILi256EEESE_EEEfNS5_IJSB_llEEEfSH_NS4_8TiledMMAINS4_8MMA_AtomIJNS4_17SM100_MMA_TF32_SSINS_10tfloat32_tESL_fLi64ELi256ELNS4_4UMMA5MajorE1ELSN_1ELNSM_7ScaleInE0ELSO_0EEEEEENS4_6LayoutISC_NS5_IJNSA_ILi0EEESS_SS_EEEEENS5_IJNS4_10UnderscoreESV_SV_EEEEENS4_13SM90_TMA_LOADENS4_14ComposedLayoutINS4_7SwizzleILi2ELi5ELi2EEENS4_18smem_ptr_flag_bitsILi32EEENSR_INS5_IJNSA_ILi32EEENSA_ILi4EEEEEENS5_IJSB_S14_EEEEEEEvNS4_8identityESY_S19_vS1A_EENS_8epilogue10collective18CollectiveEpilogueINS1C_23Sm100TmaWarpSpecializedILi4ELi2ELi16ELb1ELb0EEEJSG_NS5_IJNSR_ISE_SB_EENSR_IS14_SB_EEEEEfNS5_IJlSB_lEEEfS1K_NS1C_6fusion15FusionCallbacksIS1G_NS1L_17LinearCombinationIffffLNS_15FloatRoundStyleE2EEESG_S1J_JEEENS4_5SM1004TMEM4LOAD26SM100_TMEM_LOAD_16dp128b8xESY_NSZ_INS10_ILi3ELi4ELi3EEES13_NSR_INS5_IJNSA_ILi8EEES14_EEENS5_IJS14_SB_EEEEEEENS4_17SM75_U32x4_LDSM_NENS4_14SM90_TMA_STOREES20_NS4_17SM90_U32x4_STSM_NENS4_39AutoVectorizingCopyWithAssumedAlignmentILi128EEEEEEvvEEEEvNT_6ParamsE,(.L_x_218 - _ZN7cutlass13device_kernelINS_4gemm6kernel13GemmUniversalIN4cute5tupleIJiiiiEEENS1_10collective13CollectiveMmaINS1_35MainloopSm100TmaUmmaWarpSpecializedILi2ELi2ELi4ENS5_IJNS4_1CILi1EEESB_SB_EEEEENS5_IJNSA_ILi64EEENSA_ILi256EEESE_EEEfNS5_IJSB_llEEEfSH_NS4_8TiledMMAINS4_8MMA_AtomIJNS4_17SM100_MMA_TF32_SSINS_10tfloat32_tESL_fLi64ELi256ELNS4_4UMMA5MajorE1ELSN_1ELNSM_7ScaleInE0ELSO_0EEEEEENS4_6LayoutISC_NS5_IJNSA_ILi0EEESS_SS_EEEEENS5_IJNS4_10UnderscoreESV_SV_EEEEENS4_13SM90_TMA_LOADENS4_14ComposedLayoutINS4_7SwizzleILi2ELi5ELi2EEENS4_18smem_ptr_flag_bitsILi32EEENSR_INS5_IJNSA_ILi32EEENSA_ILi4EEEEEENS5_IJSB_S14_EEEEEEEvNS4_8identityESY_S19_vS1A_EENS_8epilogue10collective18CollectiveEpilogueINS1C_23Sm100TmaWarpSpecializedILi4ELi2ELi16ELb1ELb0EEEJSG_NS5_IJNSR_ISE_SB_EENSR_IS14_SB_EEEEEfNS5_IJlSB_lEEEfS1K_NS1C_6fusion15FusionCallbacksIS1G_NS1L_17LinearCombinationIffffLNS_15FloatRoundStyleE2EEESG_S1J_JEEENS4_5SM1004TMEM4LOAD26SM100_TMEM_LOAD_16dp128b8xESY_NSZ_INS10_ILi3ELi4ELi3EEES13_NSR_INS5_IJNSA_ILi8EEES14_EEENS5_IJS14_SB_EEEEEEENS4_17SM75_U32x4_LDSM_NENS4_14SM90_TMA_STOREES20_NS4_17SM90_U32x4_STSM_NENS4_39AutoVectorizingCopyWithAssumedAlignmentILi128EEEEEEvvEEEEvNT_6ParamsE)
        .other          _ZN7cutlass13device_kernelINS_4gemm6kernel13GemmUniversalIN4cute5tupleIJiiiiEEENS1_10collective13CollectiveMmaINS1_35MainloopSm100TmaUmmaWarpSpecializedILi2ELi2ELi4ENS5_IJNS4_1CILi1EEESB_SB_EEEEENS5_IJNSA_ILi64EEENSA_ILi256EEESE_EEEfNS5_IJSB_llEEEfSH_NS4_8TiledMMAINS4_8MMA_AtomIJNS4_17SM100_MMA_TF32_SSINS_10tfloat32_tESL_fLi64ELi256ELNS4_4UMMA5MajorE1ELSN_1ELNSM_7ScaleInE0ELSO_0EEEEEENS4_6LayoutISC_NS5_IJNSA_ILi0EEESS_SS_EEEEENS5_IJNS4_10UnderscoreESV_SV_EEEEENS4_13SM90_TMA_LOADENS4_14ComposedLayoutINS4_7SwizzleILi2ELi5ELi2EEENS4_18smem_ptr_flag_bitsILi32EEENSR_INS5_IJNSA_ILi32EEENSA_ILi4EEEEEENS5_IJSB_S14_EEEEEEEvNS4_8identityESY_S19_vS1A_EENS_8epilogue10collective18CollectiveEpilogueINS1C_23Sm100TmaWarpSpecializedILi4ELi2ELi16ELb1ELb0EEEJSG_NS5_IJNSR_ISE_SB_EENSR_IS14_SB_EEEEEfNS5_IJlSB_lEEEfS1K_NS1C_6fusion15FusionCallbacksIS1G_NS1L_17LinearCombinationIffffLNS_15FloatRoundStyleE2EEESG_S1J_JEEENS4_5SM1004TMEM4LOAD26SM100_TMEM_LOAD_16dp128b8xESY_NSZ_INS10_ILi3ELi4ELi3EEES13_NSR_INS5_IJNSA_ILi8EEES14_EEENS5_IJS14_SB_EEEEEEENS4_17SM75_U32x4_LDSM_NENS4_14SM90_TMA_STOREES20_NS4_17SM90_U32x4_STSM_NENS4_39AutoVectorizingCopyWithAssumedAlignmentILi128EEEEEEvvEEEEvNT_6ParamsE,@"STO_CUDA_ENTRY STV_DEFAULT"
_ZN7cutlass13device_kernelINS_4gemm6kernel13GemmUniversalIN4cute5tupleIJiiiiEEENS1_10collective13CollectiveMmaINS1_35MainloopSm100TmaUmmaWarpSpecializedILi2ELi2ELi4ENS5_IJNS4_1CILi1EEESB_SB_EEEEENS5_IJNSA_ILi64EEENSA_ILi256EEESE_EEEfNS5_IJSB_llEEEfSH_NS4_8TiledMMAINS4_8MMA_AtomIJNS4_17SM100_MMA_TF32_SSINS_10tfloat32_tESL_fLi64ELi256ELNS4_4UMMA5MajorE1ELSN_1ELNSM_7ScaleInE0ELSO_0EEEEEENS4_6LayoutISC_NS5_IJNSA_ILi0EEESS_SS_EEEEENS5_IJNS4_10UnderscoreESV_SV_EEEEENS4_13SM90_TMA_LOADENS4_14ComposedLayoutINS4_7SwizzleILi2ELi5ELi2EEENS4_18smem_ptr_flag_bitsILi32EEENSR_INS5_IJNSA_ILi32EEENSA_ILi4EEEEEENS5_IJSB_S14_EEEEEEEvNS4_8identityESY_S19_vS1A_EENS_8epilogue10collective18CollectiveEpilogueINS1C_23Sm100TmaWarpSpecializedILi4ELi2ELi16ELb1ELb0EEEJSG_NS5_IJNSR_ISE_SB_EENSR_IS14_SB_EEEEEfNS5_IJlSB_lEEEfS1K_NS1C_6fusion15FusionCallbacksIS1G_NS1L_17LinearCombinationIffffLNS_15FloatRoundStyleE2EEESG_S1J_JEEENS4_5SM1004TMEM4LOAD26SM100_TMEM_LOAD_16dp128b8xESY_NSZ_INS10_ILi3ELi4ELi3EEES13_NSR_INS5_IJNSA_ILi8EEES14_EEENS5_IJS14_SB_EEEEEEENS4_17SM75_U32x4_LDSM_NENS4_14SM90_TMA_STOREES20_NS4_17SM90_U32x4_STSM_NENS4_39AutoVectorizingCopyWithAssumedAlignmentILi128EEEEEEvvEEEEvNT_6ParamsE:
[----:B------:R-:W1:Y:S01]  /*0000*/  LDC R1, c[0x0][0x37c] ;  /* 0x0000df00ff017b82 */ /* 0x000e620000000800 */
[----:B------:R-:W2:Y:S01]  /*0010*/  S2R R77, SR_TID.X ;  /* 0x00000000004d7919 */ /* 0x000ea20000002100 */
[----:B------:R-:W3:Y:S01]  /*0020*/  LDCU.64 UR4, c[0x0][0x890] ;  /* 0x00011200ff0477ac */ /* 0x000ee20008000a00 */
[----:B------:R-:W-:Y:S02]  /*0030*/  PRMT R64, RZ, 0x7610, R64 ;  /* 0x00007610ff407816 */ /* 0x000fe40000000040 */
[----:B------:R-:W-:Y:S01]  /*0040*/  ELECT P5, URZ, PT ;  /* 0x0000000000ff782f */ /* 0x000fe200038a0000 */
[----:B------:R-:W4:Y:S01]  /*0050*/  LDCU.64 UR46, c[0x0][0x358] ;  /* 0x00006b00ff2e77ac */ /* 0x000f220008000a00 */
[----:B---3--:R-:W-:-:S04]  /*0060*/  UISETP.NE.U32.AND UP0, UPT, UR4, URZ, UPT ;  /* 0x000000ff0400728c */ /* 0x008fc8000bf05070 */
[----:B------:R-:W-:Y:S01]  /*0070*/  UISETP.NE.AND.EX UP0, UPT, UR5, URZ, UPT, UP0 ;  /* 0x000000ff0500728c */ /* 0x000fe2000bf05300 */
[----:B--2---:R-:W-:-:S05]  /*0080*/  SHF.R.U32.HI R70, RZ, 0x5, R77 ;  /* 0x00000005ff467819 */ /* 0x004fca000001164d */
[----:B------:R-:W2:Y:S02]  /*0090*/  SHFL.IDX PT, R0, R70, RZ, 0x1f ;  /* 0x00001fff46007589 */ /* 0x000ea400000e0000 */
[----:B--2---:R-:W-:Y:S01]  /*00a0*/  R2UR UR8, R0 ;  /* 0x00000000000872ca */ /* 0x004fe200000e0000 */
[----:B-1--4-:R-:W-:-:S14]  /*00b0*/  BRA.U UP0, `(.L_x_0) ;  /* 0x00000001002c7547 */ /* 0x012fdc000b800000 */
[----:B------:R-:W1:Y:S02]  /*00c0*/  LDCU.64 UR6, c[0x0][0x888] ;  /* 0x00011100ff0677ac */ /* 0x000e640008000a00 */
[----:B-1----:R-:W-:-:S04]  /*00d0*/  UISETP.NE.U32.AND UP0, UPT, UR6, URZ, UPT ;  /* 0x000000ff0600728c */ /* 0x002fc8000bf05070 */
[----:B------:R-:W-:-:S09]  /*00e0*/  UISETP.NE.AND.EX UP0, UPT, UR7, URZ, UPT, UP0 ;  /* 0x000000ff0700728c */ /* 0x000fd2000bf05300 */
[----:B------:R-:W-:Y:S05]  /*00f0*/  BRA.U !UP0, `(.L_x_1) ;  /* 0x0000000108107547 */ /* 0x000fea000b800000 */
[----:B------:R-:W1:Y:S02]  /*0100*/  LDC.64 R2, c[0x0][0x888] ;  /* 0x00022200ff027b82 */ /* 0x000e640000000a00 */
[----:B-1----:R1:W5:Y:S01]  /*0110*/  LDG.E R35, desc[UR46][R2.64] ;  /* 0x0000002e02237981 */ /* 0x002362000c1e1900 */
[----:B------:R-:W-:Y:S01]  /*0120*/  HFMA2 R64, -RZ, RZ, 0, 5.9604644775390625e-08 ;  /* 0x00000001ff407431 */ /* 0x000fe200000001ff */
[----:B------:R-:W-:Y:S05]  /*0130*/  BRA `(.L_x_0) ;  /* 0x00000000000c7947 */ /* 0x000fea0003800000 */
.L_x_1:
[----:B------:R-:W1:Y:S01]  /*0140*/  LDCU UR6, c[0x0][0x880] ;  /* 0x00011000ff0677ac */ /* 0x000e620008000800 */
[----:B------:R-:W-:Y:S01]  /*0150*/  HFMA2 R64, -RZ, RZ, 0, 5.9604644775390625e-08 ;  /* 0x00000001ff407431 */ /* 0x000fe200000001ff */
[----:B-1----:R-:W-:-:S07]  /*0160*/  MOV R35, UR6 ;  /* 0x0000000600237c02 */ /* 0x002fce0008000f00 */
.L_x_0:
[----:B------:R-:W2:Y:S02]  /*0170*/  LDCU.64 UR6, c[0x0][0x8b0] ;  /* 0x00011600ff0677ac */ /* 0x000ea40008000a00 */
[----:B--2---:R-:W-:-:S04]  /*0180*/  UISETP.NE.U32.AND UP0, UPT, UR6, URZ, UPT ;  /* 0x000000ff0600728c */ /* 0x004fc8000bf05070 */
[----:B------:R-:W-:-:S09]  /*0190*/  UISETP.NE.AND.EX UP0, UPT, UR7, URZ, UPT, UP0 ;  /* 0x000000ff0700728c */ /* 0x000fd2000bf05300 */
[----:B------:R-:W-:Y:S05]  /*01a0*/  BRA.U UP0, `(.L_x_2) ;  /* 0x0000000100247547 */ /* 0x000fea000b800000 */
[----:B------:R-:W2:Y:S02]  /*01b0*/  LDCU.64 UR6, c[0x0][0x8a8] ;  /* 0x00011500ff0677ac */ /* 0x000ea40008000a00 */
[----:B--2---:R-:W-:-:S04]  /*01c0*/  UISETP.NE.U32.AND UP0, UPT, UR6, URZ, UPT ;  /* 0x000000ff0600728c */ /* 0x004fc8000bf05070 */
[----:B------:R-:W-:-:S09]  /*01d0*/  UISETP.NE.AND.EX UP0, UPT, UR7, URZ, UPT, UP0 ;  /* 0x000000ff0700728c */ /* 0x000fd2000bf05300 */
[----:B------:R-:W-:Y:S05]  /*01e0*/  BRA.U !UP0, `(.L_x_3) ;  /* 0x00000001080c7547 */ /* 0x000fea000b800000 */
[----:B-1----:R-:W1:Y:S02]  /*01f0*/  LDC.64 R2, c[0x0][0x8a8] ;  /* 0x00022a00ff027b82 */ /* 0x002e640000000a00 */
[----:B-1----:R2:W5:Y:S01]  /*0200*/  LDG.E R33, desc[UR46][R2.64] ;  /* 0x0000002e02217981 */ /* 0x002562000c1e1900 */
[----:B------:R-:W-:Y:S05]  /*0210*/  BRA `(.L_x_2) ;  /* 0x0000000000087947 */ /* 0x000fea0003800000 */
.L_x_3:
[----:B------:R-:W2:Y:S02]  /*0220*/  LDCU UR6, c[0x0][0x8a0] ;  /* 0x00011400ff0677ac */ /* 0x000ea40008000800 */
[----:B--2---:R-:W-:Y:S02]  /*0230*/  MOV R33, UR6 ;  /* 0x0000000600217c02 */ /* 0x004fe40008000f00 */
.L_x_2:
[----:B------:R-:W-:Y:S01]  /*0240*/  IMAD.U32 R0, RZ, RZ, UR8 ;  /* 0x00000008ff007e24 */ /* 0x000fe2000f8e00ff */
[----:B------:R-:W-:Y:S04]  /*0250*/  BSSY.RECONVERGENT B0, `(.L_x_4) ;  /* 0x000000c000007945 */ /* 0x000fe80003800200 */
[C---:B------:R-:W-:Y:S02]  /*0260*/  ISETP.NE.OR P1, PT, R0.reuse, 0x1, !P5 ;  /* 0x000000010000780c */ /* 0x040fe40006f25670 */
[----:B------:R-:W-:-:S11]  /*0270*/  ISETP.NE.OR P0, PT, R0, 0x3, !P5 ;  /* 0x000000030000780c */ /* 0x000fd60006f05670 */
[----:B------:R-:W-:Y:S05]  /*0280*/  @P1 BRA `(.L_x_5) ;  /* 0x0000000000201947 */ /* 0x000fea0003800000 */
[----:B------:R-:W3:Y:S02]  /*0290*/  LDCU.64 UR6, c[0x0][0x348] ;  /* 0x00006900ff0677ac */ /* 0x000ee40008000a00 */
[----:B---3--:R-:W-:Y:S02]  /*02a0*/  UIADD3 UR10, UP1, UPT, UR6, 0x80, URZ ;  /* 0x00000080060a7890 */ /* 0x008fe4000ff3e0ff */
[----:B------:R-:W-:Y:S02]  /*02b0*/  UIADD3 UR6, UP0, UPT, UR6, 0x180, URZ ;  /* 0x0000018006067890 */ /* 0x000fe4000ff1e0ff */
[----:B------:R-:W-:Y:S02]  /*02c0*/  UIADD3.X UR11, UPT, UPT, URZ, UR7, URZ, UP1, !UPT ;  /* 0x00000007ff0b7290 */ /* 0x000fe40008ffe4ff */
[----:B------:R-:W-:-:S07]  /*02d0*/  UIADD3.X UR7, UPT, UPT, URZ, UR7, URZ, UP0, !UPT ;  /* 0x00000007ff077290 */ /* 0x000fce00087fe4ff */
[----:B------:R3:W-:Y:S02]  /*02e0*/  UTMACCTL.PF [UR10] ;  /* 0x000000000a0079b9 */ /* 0x0007e40008040000 */
[----:B------:R3:W-:Y:S02]  /*02f0*/  UTMACCTL.PF [UR6] ;  /* 0x00000000060079b9 */ /* 0x0007e40008040000 */
[----:B---3--:R-:W-:Y:S01]  /*0300*/  NOP ;  /* 0x0000000000007918 */ /* 0x008fe20000000000 */
.L_x_5:
[----:B------:R-:W-:Y:S05]  /*0310*/  BSYNC.RECONVERGENT B0 ;  /* 0x0000000000007941 */ /* 0x000fea0003800200 */
.L_x_4:
[----:B------:R-:W-:Y:S04]  /*0320*/  BSSY.RECONVERGENT B0, `(.L_x_6) ;  /* 0x000000a000007945 */ /* 0x000fe80003800200 */
        /* <DEDUP_REMOVED lines=9> */
.L_x_7:
[----:B------:R-:W-:Y:S05]  /*03c0*/  BSYNC.RECONVERGENT B0 ;  /* 0x0000000000007941 */ /* 0x000fea0003800200 */
.L_x_6:
[----:B------:R-:W3:Y:S01]  /*03d0*/  LDCU.64 UR6, c[0x0][0x888] ;  /* 0x00011100ff0677ac */ /* 0x000ee20008000a00 */
[----:B------:R-:W-:Y:S02]  /*03e0*/  UISETP.EQ.U32.AND UP1, UPT, UR4, URZ, UPT ;  /* 0x000000ff0400728c */ /* 0x000fe4000bf22070 */
[----:B------:R-:W-:Y:S02]  /*03f0*/  UPLOP3.LUT UP2, UPT, UPT, UPT, UPT, 0x80, 0x8 ;  /* 0x000000000008789c */ /* 0x000fe40003f4f070 */
[----:B---3--:R-:W-:-:S04]  /*0400*/  UISETP.NE.U32.AND UP0, UPT, UR6, URZ, UPT ;  /* 0x000000ff0600728c */ /* 0x008fc8000bf05070 */
[----:B------:R-:W-:-:S04]  /*0410*/  UISETP.NE.AND.EX UP0, UPT, UR7, URZ, UPT, UP0 ;  /* 0x000000ff0700728c */ /* 0x000fc8000bf05300 */
[----:B------:R-:W-:-:S04]  /*0420*/  UISETP.EQ.OR.EX UP3, UPT, UR5, URZ, !UP0, UP1 ;  /* 0x000000ff0500728c */ /* 0x000fc8000c762710 */
[----:B------:R-:W-:-:S05]  /*0430*/  UP2UR UR49, UPR, URZ, 0x8 ;  /* 0x00000008ff317883 */ /* 0x000fca0008000000 */
[----:B------:R-:W-:Y:S07]  /*0440*/  BRA.U !UP3, `(.L_x_8) ;  /* 0x000000010b207547 */ /* 0x000fee000b800000 */
[----:B------:R-:W-:Y:S01]  /*0450*/  UISETP.NE.U32.AND UP2, UPT, UR4, URZ, UPT ;  /* 0x000000ff0400728c */ /* 0x000fe2000bf45070 */
[----:B-----5:R-:W-:Y:S01]  /*0460*/  FSETP.NEU.AND P0, PT, R35, RZ, PT ;  /* 0x000000ff2300720b */ /* 0x020fe20003f0d000 */
[----:B------:R-:W-:Y:S02]  /*0470*/  USEL UR4, URZ, 0xffffffff, UP0 ;  /* 0xffffffffff047887 */ /* 0x000fe40008000000 */
[----:B------:R-:W-:-:S10]  /*0480*/  UISETP.NE.AND.EX UP2, UPT, UR5, URZ, UPT, UP2 ;  /* 0x000000ff0500728c */ /* 0x000fd4000bf45320 */
[----:B------:R-:W-:Y:S01]  /*0490*/  VOTEU.ANY UP1, P0 ;  /* 0x0000000000ff7886 */ /* 0x000fe20000020100 */
[----:B------:R-:W-:-:S04]  /*04a0*/  @!UP2 USEL UR4, URZ, 0xffffffff, UP1 ;  /* 0xffffffffff04a887 */ /* 0x000fc80008800000 */
[----:B------:R-:W-:-:S04]  /*04b0*/  ULOP3.LUT UR4, UR4, 0x1, URZ, 0xc0, !UPT ;  /* 0x0000000104047892 */ /* 0x000fc8000f8ec0ff */
[----:B------:R-:W-:-:S11]  /*04c0*/  UISETP.NE.U32.AND UP2, UPT, UR4, 0x1, UPT ;  /* 0x000000010400788c */ /* 0x000fd6000bf45070 */
.L_x_8:
[----:B-12---:R-:W1:Y:S01]  /*04d0*/  SHFL.IDX PT, R2, R70, RZ, 0x1f ;  /* 0x00001fff46027589 */ /* 0x006e6200000e0000 */
[----:B------:R-:W-:-:S04]  /*04e0*/  UISETP.NE.AND UP1, UPT, UR8, 0x2, UPT ;  /* 0x000000020800788c */ /* 0x000fc8000bf25270 */
[----:B------:R-:W-:Y:S01]  /*04f0*/  USEL UR6, URZ, 0x1, UP1 ;  /* 0x00000001ff067887 */ /* 0x000fe20008800000 */
[----:B-1----:R-:W-:-:S13]  /*0500*/  ISETP.NE.AND P0, PT, R2, RZ, PT ;  /* 0x000000ff0200720c */ /* 0x002fda0003f05270 */
[----:B------:R-:W-:Y:S05]  /*0510*/  @P0 BRA `(.L_x_9) ;  /* 0x0000000000380947 */ /* 0x000fea0003800000 */
[----:B------:R-:W1:Y:S01]  /*0520*/  S2UR UR5, SR_CgaCtaId ;  /* 0x00000000000579c3 */ /* 0x000e620000008800 */
[----:B------:R-:W-:Y:S01]  /*0530*/  UMOV UR7, 0x400 ;  /* 0x0000040000077882 */ /* 0x000fe20000000000 */
[----:B------:R-:W-:Y:S01]  /*0540*/  UMOV UR4, 0x1 ;  /* 0x0000000100047882 */ /* 0x000fe20000000000 */
[----:B------:R-:W-:Y:S01]  /*0550*/  ELECT P0, URZ, PT ;  /* 0x0000000000ff782f */ /* 0x000fe20003800000 */
[----:B------:R-:W-:-:S04]  /*0560*/  UIADD3 UR10, UPT, UPT, -UR4, 0x100000, URZ ;  /* 0x00100000040a7890 */ /* 0x000fc8000fffe1ff */
[----:B------:R-:W-:Y:S02]  /*0570*/  USHF.L.U32 UR11, UR10, 0xb, URZ ;  /* 0x0000000b0a0b7899 */ /* 0x000fe400080006ff */
[----:B------:R-:W-:Y:S02]  /*0580*/  USHF.L.U32 UR10, UR10, 0x1, URZ ;  /* 0x000000010a0a7899 */ /* 0x000fe400080006ff */
[----:B-1----:R-:W-:Y:S01]  /*0590*/  ULEA UR5, UR5, UR7, 0x18 ;  /* 0x0000000705057291 */ /* 0x002fe2000f8ec0ff */
[----:B------:R-:W1:Y:S11]  /*05a0*/  FENCE.VIEW.ASYNC.S ;  /* 0x00000000000073c6 */ /* 0x000e760000000000 */
[----:B-1----:R1:W2:Y:S01]  /*05b0*/  SYNCS.EXCH.64 URZ, [UR5], UR10 ;  /* 0x0000000a05ff75b2 */ /* 0x0022a20008000100 */
[----:B------:R1:W3:Y:S01]  /*05c0*/  SYNCS.EXCH.64 URZ, [UR5+0x10], UR10 ;  /* 0x0000100a05ff75b2 */ /* 0x0002e20008000100 */
[----:B------:R1:W4:Y:S01]  /*05d0*/  SYNCS.EXCH.64 URZ, [UR5+0x8], UR10 ;  /* 0x0000080a05ff75b2 */ /* 0x0003220008000100 */
[----:B------:R1:W1:Y:S01]  /*05e0*/  SYNCS.EXCH.64 URZ, [UR5+0x18], UR10 ;  /* 0x0000180a05ff75b2 */ /* 0x0002620008000100 */
[----:B------:R-:W-:Y:S01]  /*05f0*/  NOP ;  /* 0x0000000000007918 */ /* 0x000fe20000000000 */
.L_x_9:
[----:B------:R-:W2:Y:S01]  /*0600*/  SHFL.IDX PT, R2, R70, RZ, 0x1f ;  /* 0x00001fff46027589 */ /* 0x000ea200000e0000 */
[----:B------:R-:W-:Y:S01]  /*0610*/  NOP ;  /* 0x0000000000007918 */ /* 0x000fe20000000000 */
[----:B--2---:R-:W-:-:S13]  /*0620*/  ISETP.NE.AND P0, PT, R2, 0x1, PT ;  /* 0x000000010200780c */ /* 0x004fda0003f05270 */
[----:B------:R-:W-:Y:S05]  /*0630*/  @P0 BRA `(.L_x_10) ;  /* 0x0000000000580947 */ /* 0x000fea0003800000 */
[----:B------:R-:W2:Y:S01]  /*0640*/  S2UR UR7, SR_CgaCtaId ;  /* 0x00000000000779c3 */ /* 0x000ea20000008800 */
[----:B------:R-:W-:Y:S01]  /*0650*/  UMOV UR9, 0x400 ;  /* 0x0000040000097882 */ /* 0x000fe20000000000 */
[----:B-1----:R-:W-:Y:S01]  /*0660*/  UMOV UR5, 0x20 ;  /* 0x0000002000057882 */ /* 0x002fe20000000000 */
[----:B------:R-:W-:Y:S01]  /*0670*/  UMOV UR4, 0x80 ;  /* 0x0000008000047882 */ /* 0x000fe20000000000 */
[----:B------:R-:W-:-:S04]  /*0680*/  UIADD3 UR10, UPT, UPT, -UR5, 0x100000, URZ ;  /* 0x00100000050a7890 */ /* 0x000fc8000fffe1ff */
[----:B------:R-:W-:Y:S02]  /*0690*/  USHF.L.U32 UR11, UR10, 0xb, URZ ;  /* 0x0000000b0a0b7899 */ /* 0x000fe400080006ff */
[----:B------:R-:W-:Y:S02]  /*06a0*/  USHF.L.U32 UR10, UR10, 0x1, URZ ;  /* 0x000000010a0a7899 */ /* 0x000fe400080006ff */
[----:B------:R-:W-:-:S04]  /*06b0*/  UIADD3 UR4, UPT, UPT, -UR4, 0x100000, URZ ;  /* 0x0010000004047890 */ /* 0x000fc8000fffe1ff */
[----:B------:R-:W-:Y:S02]  /*06c0*/  USHF.L.U32 UR5, UR4, 0xb, URZ ;  /* 0x0000000b04057899 */ /* 0x000fe400080006ff */
[----:B------:R-:W-:Y:S01]  /*06d0*/  USHF.L.U32 UR4, UR4, 0x1, URZ ;  /* 0x0000000104047899 */ /* 0x000fe200080006ff */
[----:B------:R-:W-:Y:S01]  /*06e0*/  ELECT P0, URZ, PT ;  /* 0x0000000000ff782f */ /* 0x000fe20003800000 */
[----:B--2---:R-:W-:Y:S01]  /*06f0*/  ULEA UR7, UR7, UR9, 0x18 ;  /* 0x0000000907077291 */ /* 0x004fe2000f8ec0ff */
[----:B------:R-:W1:Y:S11]  /*0700*/  FENCE.VIEW.ASYNC.S ;  /* 0x00000000000073c6 */ /* 0x000e760000000000 */
[----:B-1----:R2:W1:Y:S01]  /*0710*/  SYNCS.EXCH.64 URZ, [UR7+0x20], UR10 ;  /* 0x0000200a07ff75b2 */ /* 0x0024620008000100 */
[----:B------:R2:W1:Y:S01]  /*0720*/  SYNCS.EXCH.64 URZ, [UR7+0x40], UR4 ;  /* 0x0000400407ff75b2 */ /* 0x0004620008000100 */
[----:B------:R2:W1:Y:S01]  /*0730*/  SYNCS.EXCH.64 URZ, [UR7+0x28], UR10 ;  /* 0x0000280a07ff75b2 */ /* 0x0004620008000100 */
[----:B------:R2:W1:Y:S01]  /*0740*/  SYNCS.EXCH.64 URZ, [UR7+0x48], UR4 ;  /* 0x0000480407ff75b2 */ /* 0x0004620008000100 */
[----:B------:R2:W1:Y:S01]  /*0750*/  SYNCS.EXCH.64 URZ, [UR7+0x30], UR10 ;  /* 0x0000300a07ff75b2 */ /* 0x0004620008000100 */
[----:B------:R2:W1:Y:S01]  /*0760*/  SYNCS.EXCH.64 URZ, [UR7+0x50], UR4 ;  /* 0x0000500407ff75b2 */ /* 0x0004620008000100 */
[----:B------:R2:W1:Y:S01]  /*0770*/  SYNCS.EXCH.64 URZ, [UR7+0x38], UR10 ;  /* 0x0000380a07ff75b2 */ /* 0x0004620008000100 */
[----:B------:R2:W1:Y:S02]  /*0780*/  SYNCS.EXCH.64 URZ, [UR7+0x58], UR4 ;  /* 0x0000580407ff75b2 */ /* 0x0004640008000100 */
[----:B--2---:R-:W-:Y:S01]  /*0790*/  NOP ;  /* 0x0000000000007918 */ /* 0x004fe20000000000 */
.L_x_10:
[----:B------:R-:W2:Y:S01]  /*07a0*/  SHFL.IDX PT, R2, R70, RZ, 0x1f ;  /* 0x00001fff46027589 */ /* 0x000ea200000e0000 */
[----:B------:R-:W-:Y:S01]  /*07b0*/  NOP ;  /* 0x0000000000007918 */ /* 0x000fe20000000000 */
[----:B--2---:R-:W-:-:S13]  /*07c0*/  ISETP.NE.AND P0, PT, R2, 0x3, PT ;  /* 0x000000030200780c */ /* 0x004fda0003f05270 */
[----:B------:R-:W-:Y:S05]  /*07d0*/  @P0 BRA `(.L_x_11) ;  /* 0x0000000000300947 */ /* 0x000fea0003800000 */
[----:B-1----:R-:W1:Y:S01]  /*07e0*/  S2UR UR5, SR_CgaCtaId ;  /* 0x00000000000579c3 */ /* 0x002e620000008800 */
        /* <DEDUP_REMOVED lines=8> */
[----:B-1----:R2:W1:Y:S01]  /*0870*/  SYNCS.EXCH.64 URZ, [UR5+0x60], UR10 ;  /* 0x0000600a05ff75b2 */ /* 0x0024620008000100 */
[----:B------:R2:W1:Y:S02]  /*0880*/  SYNCS.EXCH.64 URZ, [UR5+0x68], UR10 ;  /* 0x0000680a05ff75b2 */ /* 0x0004640008000100 */
[----:B--2---:R-:W-:Y:S01]  /*0890*/  NOP ;  /* 0x0000000000007918 */ /* 0x004fe20000000000 */
.L_x_11:
[----:B------:R-:W2:Y:S01]  /*08a0*/  SHFL.IDX PT, R2, R70, RZ, 0x1f ;  /* 0x00001fff46027589 */ /* 0x000ea200000e0000 */
[----:B------:R-:W-:Y:S01]  /*08b0*/  NOP ;  /* 0x0000000000007918 */ /* 0x000fe20000000000 */
[----:B--2---:R-:W-:-:S13]  /*08c0*/  ISETP.NE.AND P0, PT, R2, 0x4, PT ;  /* 0x000000040200780c */ /* 0x004fda0003f05270 */
[----:B------:R-:W-:Y:S05]  /*08d0*/  @P0 BRA `(.L_x_12) ;  /* 0x00000000004c0947 */ /* 0x000fea0003800000 */
[----:B-1----:R-:W1:Y:S01]  /*08e0*/  S2UR UR5, SR_CgaCtaId ;  /* 0x00000000000579c3 */ /* 0x002e620000008800 */
[----:B------:R-:W-:Y:S01]  /*08f0*/  UMOV UR9, 0x100 ;  /* 0x0000010000097882 */ /* 0x000fe20000000000 */
[----:B------:R-:W-:Y:S01]  /*0900*/  UMOV UR7, 0x400 ;  /* 0x0000040000077882 */ /* 0x000fe20000000000 */
[----:B------:R-:W-:Y:S01]  /*0910*/  USEL UR9, UR9, 0xe0, UP2 ;  /* 0x000000e009097887 */ /* 0x000fe20009000000 */
[----:B------:R-:W-:Y:S01]  /*0920*/  UMOV UR4, 0x1 ;  /* 0x0000000100047882 */ /* 0x000fe20000000000 */
[----:B------:R-:W-:Y:S01]  /*0930*/  ELECT P0, URZ, PT ;  /* 0x0000000000ff782f */ /* 0x000fe20003800000 */
[----:B------:R-:W-:-:S04]  /*0940*/  UIADD3 UR10, UPT, UPT, -UR4, 0x100000, URZ ;  /* 0x00100000040a7890 */ /* 0x000fc8000fffe1ff */
[----:B------:R-:W-:Y:S02]  /*0950*/  USHF.L.U32 UR11, UR10, 0xb, URZ ;  /* 0x0000000b0a0b7899 */ /* 0x000fe400080006ff */
[----:B------:R-:W-:Y:S02]  /*0960*/  USHF.L.U32 UR10, UR10, 0x1, URZ ;  /* 0x000000010a0a7899 */ /* 0x000fe400080006ff */
[----:B------:R-:W-:-:S04]  /*0970*/  UIADD3 UR12, UPT, UPT, -UR9, 0x100000, URZ ;  /* 0x00100000090c7890 */ /* 0x000fc8000fffe1ff */
[----:B------:R-:W-:Y:S02]  /*0980*/  USHF.L.U32 UR13, UR12, 0xb, URZ ;  /* 0x0000000b0c0d7899 */ /* 0x000fe400080006ff */
[----:B------:R-:W-:Y:S02]  /*0990*/  USHF.L.U32 UR12, UR12, 0x1, URZ ;  /* 0x000000010c0c7899 */ /* 0x000fe400080006ff */
[----:B-1----:R-:W-:Y:S01]  /*09a0*/  ULEA UR5, UR5, UR7, 0x18 ;  /* 0x0000000705057291 */ /* 0x002fe2000f8ec0ff */
[----:B------:R-:W1:Y:S11]  /*09b0*/  FENCE.VIEW.ASYNC.S ;  /* 0x00000000000073c6 */ /* 0x000e760000000000 */
[----:B-1----:R2:W1:Y:S01]  /*09c0*/  SYNCS.EXCH.64 URZ, [UR5+0x70], UR10 ;  /* 0x0000700a05ff75b2 */ /* 0x0024620008000100 */
[----:B------:R2:W1:Y:S01]  /*09d0*/  SYNCS.EXCH.64 URZ, [UR5+0x80], UR12 ;  /* 0x0000800c05ff75b2 */ /* 0x0004620008000100 */
[----:B------:R2:W1:Y:S01]  /*09e0*/  SYNCS.EXCH.64 URZ, [UR5+0x78], UR10 ;  /* 0x0000780a05ff75b2 */ /* 0x0004620008000100 */
[----:B------:R2:W1:Y:S02]  /*09f0*/  SYNCS.EXCH.64 URZ, [UR5+0x88], UR12 ;  /* 0x0000880c05ff75b2 */ /* 0x0004640008000100 */
[----:B--2---:R-:W-:Y:S01]  /*0a00*/  NOP ;  /* 0x0000000000007918 */ /* 0x004fe20000000000 */
.L_x_12:
        /* <DEDUP_REMOVED lines=26> */
.L_x_13:
        /* <DEDUP_REMOVED lines=18> */
.L_x_14:
[----:B-1----:R-:W1:Y:S01]  /*0cd0*/  S2UR UR5, SR_CTAID.X ;  /* 0x00000000000579c3 */ /* 0x002e620000002500 */
[----:B------:R-:W-:-:S05]  /*0ce0*/  CS2R.32 R65, SR_CgaSize ;  /* 0x0000000000417805 */ /* 0x000fca0000008a00 */
[----:B------:R-:W-:-:S05]  /*0cf0*/  IMAD R65, R65, -0xa0, RZ ;  /* 0xffffff6041417824 */ /* 0x000fca00078e02ff */
[----:B------:R-:W-:-:S14]  /*0d00*/  R2UR UR9, R65 ;  /* 0x00000000410972ca */ /* 0x000fdc00000e0000 */
[----:B------:R-:W2:Y:S01]  /*0d10*/  LDCU UR9, c[0x0][UR9+0x2b0] ;  /* 0x00005600090977ac */ /* 0x000ea20008000800 */
[----:B------:R-:W-:Y:S01]  /*0d20*/  NOP ;  /* 0x0000000000007918 */ /* 0x000fe20000000000 */
[----:B------:R-:W-:-:S05]  /*0d30*/  CS2R.32 R65, SR_CgaSize ;  /* 0x0000000000417805 */ /* 0x000fca0000008a00 */
[----:B------:R-:W-:-:S05]  /*0d40*/  IMAD R65, R65, -0xa0, RZ ;  /* 0xffffff6041417824 */ /* 0x000fca00078e02ff */
[----:B------:R-:W-:-:S14]  /*0d50*/  R2UR UR7, R65 ;  /* 0x00000000410772ca */ /* 0x000fdc00000e0000 */
[----:B------:R-:W3:Y:S01]  /*0d60*/  LDCU UR7, c[0x0][UR7+0x2b4] ;  /* 0x00005680070777ac */ /* 0x000ee20008000800 */
[----:B------:R-:W4:Y:S08]  /*0d70*/  S2UR UR4, SR_CTAID.Y ;  /* 0x00000000000479c3 */ /* 0x000f300000002600 */
[----:B------:R-:W3:Y:S01]  /*0d80*/  LDC R10, c[0x0][0xb24] ;  /* 0x0002c900ff0a7b82 */ /* 0x000ee20000000800 */
[----:B-1----:R-:W-:-:S02]  /*0d90*/  I2FP.F32.U32 R63, UR5 ;  /* 0x00000005003f7c45 */ /* 0x002fc40008201000 */
[----:B------:R-:W-:-:S05]  /*0da0*/  CS2R.32 R3, SR_CgaSize ;  /* 0x0000000000037805 */ /* 0x000fca0000008a00 */
[----:B------:R-:W-:-:S06]  /*0db0*/  IMAD R3, R3, -0xa0, RZ ;  /* 0xffffff6003037824 */ /* 0x000fcc00078e02ff */
[----:B------:R-:W1:Y:S01]  /*0dc0*/  LDC R3, c[0x0][R3+0x2a0] ;  /* 0x0000a80003037b82 */ /* 0x000e620000000800 */
[----:B------:R-:W-:Y:S01]  /*0dd0*/  MOV R15, UR5 ;  /* 0x00000005000f7c02 */ /* 0x000fe20008000f00 */
[----:B--2---:R-:W-:Y:S01]  /*0de0*/  FMUL R63, R63, UR9 ;  /* 0x000000093f3f7c20 */ /* 0x004fe20008400000 */
[----:B----4-:R-:W-:Y:S02]  /*0df0*/  I2FP.F32.U32 R62, UR4 ;  /* 0x00000004003e7c45 */ /* 0x010fe40008201000 */
[----:B------:R-:W-:-:S05]  /*0e00*/  CS2R.32 R2, SR_CgaSize ;  /* 0x0000000000027805 */ /* 0x000fca0000008a00 */
[----:B------:R-:W-:-:S06]  /*0e10*/  IMAD R2, R2, -0xa0, RZ ;  /* 0xffffff6002027824 */ /* 0x000fcc00078e02ff */
[----:B------:R-:W2:Y:S01]  /*0e20*/  LDC R2, c[0x0][R2+0x2a4] ;  /* 0x0000a90002027b82 */ /* 0x000ea20000000800 */
[----:B------:R-:W-:Y:S01]  /*0e30*/  IMAD.U32 R14, RZ, RZ, UR4 ;  /* 0x00000004ff0e7e24 */ /* 0x000fe2000f8e00ff */
[----:B------:R-:W4:Y:S01]  /*0e40*/  F2I.U32.TRUNC.NTZ R63, R63 ;  /* 0x0000003f003f7305 */ /* 0x000f22000020f000 */
[----:B---3--:R-:W-:-:S05]  /*0e50*/  FMUL R62, R62, UR7 ;  /* 0x000000073e3e7c20 */ /* 0x008fca0008400000 */
[----:B------:R-:W-:Y:S01]  /*0e60*/  BAR.SYNC.DEFER_BLOCKING 0x0 ;  /* 0x0000000000007b1d */ /* 0x000fe20000010000 */
[----:B------:R-:W-:-:S07]  /*0e70*/  ISETP.GE.AND P0, PT, R10, 0x1, PT ;  /* 0x000000010a00780c */ /* 0x000fce0003f06270 */
[----:B------:R-:W3:Y:S01]  /*0e80*/  S2UR UR7, SR_CTAID.Z ;  /* 0x00000000000779c3 */ /* 0x000ee20000002700 */
[----:B------:R-:W2:Y:S01]  /*0e90*/  F2I.U32.TRUNC.NTZ R62, R62 ;  /* 0x0000003e003e7305 */ /* 0x000ea2000020f000 */
[----:B----4-:R-:W-:-:S05]  /*0ea0*/  IADD3 R63, PT, PT, -R63, RZ, RZ ;  /* 0x000000ff3f3f7210 */ /* 0x010fca0007ffe1ff */
[----:B-1----:R-:W-:Y:S01]  /*0eb0*/  IMAD R63, R3, R63, UR5 ;  /* 0x00000005033f7e24 */ /* 0x002fe2000f8e023f */
[----:B--2---:R-:W-:-:S05]  /*0ec0*/  IADD3 R62, PT, PT, -R62, RZ, RZ ;  /* 0x000000ff3e3e7210 */ /* 0x004fca0007ffe1ff */
[----:B------:R-:W-:Y:S02]  /*0ed0*/  IMAD R62, R2, R62, UR4 ;  /* 0x00000004023e7e24 */ /* 0x000fe4000f8e023e */
[----:B---3--:R-:W-:Y:S01]  /*0ee0*/  IMAD.U32 R65, RZ, RZ, UR7 ;  /* 0x00000007ff417e24 */ /* 0x008fe2000f8e00ff */
[----:B------:R-:W-:Y:S06]  /*0ef0*/  @!P0 BRA `(.L_x_15) ;  /* 0x0000000000b88947 */ /* 0x000fec0003800000 */
[----:B------:R-:W1:Y:S01]  /*0f00*/  LDC.64 R4, c[0x0][0xb18] ;  /* 0x0002c600ff047b82 */ /* 0x000e620000000a00 */
[----:B------:R-:W-:-:S07]  /*0f10*/  ISETP.NE.AND P0, PT, R10, 0x1, PT ;  /* 0x000000010a00780c */ /* 0x000fce0003f05270 */
[----:B------:R-:W2:Y:S08]  /*0f20*/  LDC R9, c[0x0][0xb0c] ;  /* 0x0002c300ff097b82 */ /* 0x000eb00000000800 */
[----:B------:R-:W3:Y:S08]  /*0f30*/  LDC R12, c[0x0][0x370] ;  /* 0x0000dc00ff0c7b82 */ /* 0x000ef00000000800 */
[----:B------:R-:W4:Y:S01]  /*0f40*/  LDC R11, c[0x0][0x374] ;  /* 0x0000dd00ff0b7b82 */ /* 0x000f220000000800 */
[----:B-1----:R-:W-:-:S07]  /*0f50*/  ISETP.NE.AND P1, PT, R4, 0x1, PT ;  /* 0x000000010400780c */ /* 0x002fce0003f25270 */
[----:B------:R-:W3:Y:S01]  /*0f60*/  LDC.64 R6, c[0x0][0xb10] ;  /* 0x0002c400ff067b82 */ /* 0x000ee20000000a00 */
[----:B--2---:R-:W-:-:S07]  /*0f70*/  ISETP.NE.AND P2, PT, R9, 0x1, PT ;  /* 0x000000010900780c */ /* 0x004fce0003f45270 */
[----:B------:R-:W1:Y:S08]  /*0f80*/  LDC R8, c[0x0][0xb20] ;  /* 0x0002c800ff087b82 */ /* 0x000e700000000800 */
[----:B------:R-:W2:Y:S01]  /*0f90*/  LDC.64 R2, c[0x0][0xb28] ;  /* 0x0002ca00ff027b82 */ /* 0x000ea20000000a00 */
[----:B----4-:R-:W-:-:S04]  /*0fa0*/  IMAD.HI.U32 R13, R11, R5, RZ ;  /* 0x000000050b0d7227 */ /* 0x010fc800078e00ff */
[----:B------:R-:W-:-:S04]  /*0fb0*/  IMAD.HI.U32 R5, R14, R5, RZ ;  /* 0x000000050e057227 */ /* 0x000fc800078e00ff */
[----:B---3--:R-:W-:-:S05]  /*0fc0*/  IMAD.HI.U32 R16, R12, R6, RZ ;  /* 0x000000060c107227 */ /* 0x008fca00078e00ff */
[-C--:B------:R-:W-:Y:S01]  /*0fd0*/  @P2 SHF.R.U32.HI R12, RZ, R7.reuse, R16 ;  /* 0x00000007ff0c2219 */ /* 0x080fe20000011610 */
[----:B------:R-:W-:Y:S01]  /*0fe0*/  IMAD.HI.U32 R16, R15, R6, RZ ;  /* 0x000000060f107227 */ /* 0x000fe200078e00ff */
[-C--:B-1----:R-:W-:Y:S02]  /*0ff0*/  @P1 SHF.R.U32.HI R11, RZ, R8.reuse, R13 ;  /* 0x00000008ff0b1219 */ /* 0x082fe4000001160d */
[----:B------:R-:W-:Y:S02]  /*1000*/  SHF.R.U32.HI R5, RZ, R8, R5 ;  /* 0x00000008ff057219 */ /* 0x000fe40000011605 */
[----:B------:R-:W-:Y:S02]  /*1010*/  SHF.R.U32.HI R16, RZ, R7, R16 ;  /* 0x00000007ff107219 */ /* 0x000fe40000011610 */
[----:B------:R-:W-:Y:S01]  /*1020*/  SEL R5, R14, R5, !P1 ;  /* 0x000000050e057207 */ /* 0x000fe20004800000 */
[----:B--2---:R-:W-:Y:S01]  /*1030*/  IMAD.HI.U32 R13, R11, R2, RZ ;  /* 0x000000020b0d7227 */ /* 0x004fe200078e00ff */
[----:B------:R-:W-:-:S03]  /*1040*/  SEL R16, R15, R16, !P2 ;  /* 0x000000100f107207 */ /* 0x000fc60005000000 */
[----:B------:R-:W-:Y:S01]  /*1050*/  IMAD.HI.U32 R6, R12, R2, RZ ;  /* 0x000000020c067227 */ /* 0x000fe200078e00ff */
[----:B------:R-:W-:-:S04]  /*1060*/  @P0 SHF.R.U32.HI R11, RZ, R3, R13 ;  /* 0x00000003ff0b0219 */ /* 0x000fc8000001160d */
[----:B------:R-:W-:Y:S01]  /*1070*/  @P0 SHF.R.U32.HI R12, RZ, R3, R6 ;  /* 0x00000003ff0c0219 */ /* 0x000fe20000011606 */
[----:B------:R-:W-:-:S04]  /*1080*/  IMAD R11, R11, R10, RZ ;  /* 0x0000000a0b0b7224 */ /* 0x000fc800078e02ff */
[----:B------:R-:W-:Y:S01]  /*1090*/  IMAD R6, R12, R10, RZ ;  /* 0x0000000a0c067224 */ /* 0x000fe200078e02ff */
[----:B------:R-:W-:-:S04]  /*10a0*/  ISETP.GE.AND P1, PT, R5, R11, PT ;  /* 0x0000000b0500720c */ /* 0x000fc80003f26270 */
[----:B------:R-:W-:Y:S01]  /*10b0*/  ISETP.GE.OR P1, PT, R16, R6, P1 ;  /* 0x000000061000720c */ /* 0x000fe20000f26670 */
[----:B------:R-:W-:-:S05]  /*10c0*/  IMAD.HI.U32 R6, R5, R2, RZ ;  /* 0x0000000205067227 */ /* 0x000fca00078e00ff */
[----:B------:R-:W-:-:S04]  /*10d0*/  SHF.R.U32.HI R6, RZ, R3, R6 ;  /* 0x00000003ff067219 */ /* 0x000fc80000011606 */
[----:B------:R-:W-:-:S03]  /*10e0*/  SEL R6, R5, R6, !P0 ;  /* 0x0000000605067207 */ /* 0x000fc60004000000 */
[----:B------:R-:W-:Y:S01]  /*10f0*/  @!P1 IMAD.HI.U32 R7, R16, R2, RZ ;  /* 0x0000000210079227 */ /* 0x000fe200078e00ff */
[----:B------:R-:W-:-:S04]  /*1100*/  IADD3 R2, PT, PT, -R6, RZ, RZ ;  /* 0x000000ff06027210 */ /* 0x000fc80007ffe1ff */
[----:B------:R-:W-:Y:S01]  /*1110*/  @!P1 SHF.R.U32.HI R3, RZ, R3, R7 ;  /* 0x00000003ff039219 */ /* 0x000fe20000011607 */
[----:B------:R-:W-:Y:S01]  /*1120*/  IMAD R2, R10, R2, R5 ;  /* 0x000000020a027224 */ /* 0x000fe200078e0205 */
[----:B------:R-:W-:Y:S02]  /*1130*/  IADD3 R7, PT, PT, -R5, RZ, RZ ;  /* 0x000000ff05077210 */ /* 0x000fe40007ffe1ff */
[----:B------:R-:W-:-:S03]  /*1140*/  @!P1 SEL R3, R16, R3, !P0 ;  /* 0x0000000310039207 */ /* 0x000fc60004000000 */
[----:B------:R-:W-:Y:S02]  /*1150*/  IMAD R7, R4, R7, R14 ;  /* 0x0000000704077224 */ /* 0x000fe400078e020e */
[--C-:B------:R-:W-:Y:S02]  /*1160*/  @!P1 IMAD.IADD R6, R6, 0x1, -R3.reuse ;  /* 0x0000000106069824 */ /* 0x100fe400078e0a03 */
[----:B------:R-:W-:Y:S01]  /*1170*/  @!P1 IMAD R3, R2, R12, R3 ;  /* 0x0000000c02039224 */ /* 0x000fe200078e0203 */
[----:B------:R-:W-:Y:S01]  /*1180*/  IADD3 R2, PT, PT, -R16, RZ, RZ ;  /* 0x000000ff10027210 */ /* 0x000fe20007ffe1ff */
[----:B------:R-:W-:Y:S02]  /*1190*/  @!P1 IMAD R5, R6, R10, R16 ;  /* 0x0000000a06059224 */ /* 0x000fe400078e0210 */
[----:B------:R-:W-:Y:S02]  /*11a0*/  @!P1 IMAD.MOV.U32 R16, RZ, RZ, R3 ;  /* 0x000000ffff109224 */ /* 0x000fe400078e0003 */
[----:B------:R-:W-:-:S02]  /*11b0*/  IMAD R2, R9, R2, R15 ;  /* 0x0000000209027224 */ /* 0x000fc400078e020f */
[----:B------:R-:W-:Y:S02]  /*11c0*/  IMAD R14, R5, R4, R7 ;  /* 0x00000004050e7224 */ /* 0x000fe400078e0207 */
[----:B------:R-:W-:Y:S02]  /*11d0*/  IMAD R15, R16, R9, R2 ;  /* 0x00000009100f7224 */ /* 0x000fe400078e0202 */
.L_x_15:
[----:B------:R-:W1:Y:S01]  /*11e0*/  LDCU UR4, c[0x0][0xb30] ;  /* 0x00016600ff0477ac */ /* 0x000e620008000800 */
[----:B------:R-:W2:Y:S08]  /*11f0*/  S2UR UR37, SR_CgaCtaId ;  /* 0x00000000002579c3 */ /* 0x000eb00000008800 */
[----:B------:R-:W3:Y:S01]  /*1200*/  LDC R26, c[0x0][0xb24] ;  /* 0x0002c900ff1a7b82 */ /* 0x000ee20000000800 */
[----:B-1----:R-:W-:-:S09]  /*1210*/  UISETP.NE.AND UP1, UPT, UR4, 0x1, UPT ;  /* 0x000000010400788c */ /* 0x002fd2000bf25270 */
[----:B--2---:R-:W-:Y:S05]  /*1220*/  BRA.U UP1, `(.L_x_16) ;  /* 0x0000000101407547 */ /* 0x004fea000b800000 */
[----:B------:R-:W1:Y:S08]  /*1230*/  LDC.64 R4, c[0x0][0xb10] ;  /* 0x0002c400ff047b82 */ /* 0x000e700000000a00 */
[----:B------:R-:W2:Y:S08]  /*1240*/  LDC.64 R2, c[0x0][0xb18] ;  /* 0x0002c600ff027b82 */ /* 0x000eb00000000a00 */
[----:B------:R-:W4:Y:S08]  /*1250*/  LDC R6, c[0x0][0xb20] ;  /* 0x0002c800ff067b82 */ /* 0x000f300000000800 */
[----:B------:R-:W3:Y:S01]  /*1260*/  LDC R7, c[0x0][0xb0c] ;  /* 0x0002c300ff077b82 */ /* 0x000ee20000000800 */
[----:B-1----:R-:W-:-:S05]  /*1270*/  IMAD.HI.U32 R4, R15, R4, RZ ;  /* 0x000000040f047227 */ /* 0x002fca00078e00ff */
[----:B------:R-:W-:Y:S01]  /*1280*/  SHF.R.U32.HI R4, RZ, R5, R4 ;  /* 0x00000005ff047219 */ /* 0x000fe20000011604 */
[----:B--2---:R-:W-:Y:S01]  /*1290*/  IMAD.HI.U32 R3, R14, R3, RZ ;  /* 0x000000030e037227 */ /* 0x004fe200078e00ff */
[----:B------:R-:W-:-:S04]  /*12a0*/  ISETP.NE.AND P0, PT, R2, 0x1, PT ;  /* 0x000000010200780c */ /* 0x000fc80003f05270 */
[----:B----4-:R-:W-:-:S04]  /*12b0*/  SHF.R.U32.HI R3, RZ, R6, R3 ;  /* 0x00000006ff037219 */ /* 0x010fc80000011603 */
[----:B------:R-:W-:Y:S02]  /*12c0*/  SEL R3, R14, R3, !P0 ;  /* 0x000000030e037207 */ /* 0x000fe40004000000 */
[----:B---3--:R-:W-:-:S04]  /*12d0*/  ISETP.NE.AND P1, PT, R7, 0x1, PT ;  /* 0x000000010700780c */ /* 0x008fc80003f25270 */
[----:B------:R-:W-:-:S05]  /*12e0*/  SEL R4, R15, R4, !P1 ;  /* 0x000000040f047207 */ /* 0x000fca0004800000 */
[----:B------:R-:W-:Y:S02]  /*12f0*/  IMAD.IADD R5, R3, 0x1, -R4 ;  /* 0x0000000103057824 */ /* 0x000fe400078e0a04 */
[----:B------:R-:W-:Y:S02]  /*1300*/  IMAD.IADD R3, R4, 0x1, -R3 ;  /* 0x0000000104037824 */ /* 0x000fe400078e0a03 */
[----:B------:R-:W-:Y:S02]  /*1310*/  IMAD R15, R5, R7, R15 ;  /* 0x00000007050f7224 */ /* 0x000fe400078e020f */
[----:B------:R-:W-:-:S07]  /*1320*/  IMAD R14, R3, R2, R14 ;  /* 0x00000002030e7224 */ /* 0x000fce00078e020e */
.L_x_16:
[----:B------:R-:W-:Y:S01]  /*1330*/  BAR.SYNC.DEFER_BLOCKING 0x0 ;  /* 0x0000000000007b1d */ /* 0x000fe20000010000 */
[----:B------:R-:W-:Y:S01]  /*1340*/  UISETP.NE.AND UP1, UPT, UR8, 0x2, UPT ;  /* 0x000000020800788c */ /* 0x000fe2000bf25270 */
[----:B------:R-:W-:Y:S02]  /*1350*/  ISETP.NE.OR P5, PT, R0, 0x2, !P5 ;  /* 0x000000020000780c */ /* 0x000fe40006fa5670 */
[----:B------:R-:W-:-:S06]  /*1360*/  LOP3.LUT R2, R77, 0x1f, RZ, 0xc0, !PT ;  /* 0x0000001f4d027812 */ /* 0x000fcc00078ec0ff */
[----:B------:R-:W-:Y:S05]  /*1370*/  BRA.U UP1, `(.L_x_17) ;  /* 0x0000001901707547 */ /* 0x000fea000b800000 */
[----:B------:R-:W1:Y:S01]  /*1380*/  LDCU UR13, c[0x0][0x38c] ;  /* 0x00007180ff0d77ac */ /* 0x000e620008000800 */
[----:B------:R-:W2:Y:S01]  /*1390*/  LDC R8, c[0x0][0x370] ;  /* 0x0000dc00ff087b82 */ /* 0x000ea20000000800 */
[----:B------:R-:W-:Y:S01]  /*13a0*/  PLOP3.LUT P1, PT, PT, PT, UP2, 0x80, 0x8 ;  /* 0x000000000008781c */ /* 0x000fe20003f2f028 */
[----:B------:R-:W-:Y:S01]  /*13b0*/  IMAD.MOV.U32 R17, RZ, RZ, 0x1 ;  /* 0x00000001ff117424 */ /* 0x000fe200078e00ff */
[----:B------:R-:W-:Y:S01]  /*13c0*/  ISETP.EQ.OR P4, PT, R2, RZ, P5 ;  /* 0x000000ff0200720c */ /* 0x000fe20002f82670 */
[----:B------:R-:W-:Y:S01]  /*13d0*/  IMAD.MOV.U32 R16, RZ, RZ, RZ ;  /* 0x000000ffff107224 */ /* 0x000fe200078e00ff */
[----:B------:R-:W-:Y:S02]  /*13e0*/  PLOP3.LUT P1, PT, P1, PT, PT, 0x8, 0x80 ;  /* 0x000000000080781c */ /* 0x000fe40000f2e170 */
[----:B------:R-:W-:Y:S01]  /*13f0*/  CS2R R12, SRZ ;  /* 0x00000000000c7805 */ /* 0x000fe2000001ff00 */
[----:B------:R-:W-:Y:S01]  /*1400*/  IMAD.MOV.U32 R11, RZ, RZ, 0x1 ;  /* 0x00000001ff0b7424 */ /* 0x000fe200078e00ff */
[----:B------:R-:W4:Y:S01]  /*1410*/  LDC R0, c[0x0][0x374] ;  /* 0x0000dd00ff007b82 */ /* 0x000f220000000800 */
[----:B------:R-:W2:Y:S01]  /*1420*/  LDCU.64 UR22, c[0x0][0x348] ;  /* 0x00006900ff1677ac */ /* 0x000ea20008000a00 */
[----:B------:R-:W-:Y:S01]  /*1430*/  UMOV UR6, URZ ;  /* 0x000000ff00067c82 */ /* 0x000fe20008000000 */
[----:B-1----:R-:W-:-:S04]  /*1440*/  UIADD3 UR5, UPT, UPT, UR13, 0x3f, URZ ;  /* 0x0000003f0d057890 */ /* 0x002fc8000fffe0ff */
[----:B------:R-:W-:-:S04]  /*1450*/  USHF.R.S32.HI UR4, URZ, 0x1f, UR5 ;  /* 0x0000001fff047899 */ /* 0x000fc80008011405 */
[----:B------:R-:W-:-:S04]  /*1460*/  ULEA.HI UR4, UR4, UR5, URZ, 0x6 ;  /* 0x0000000504047291 */ /* 0x000fc8000f8f30ff */
[----:B------:R-:W-:Y:S02]  /*1470*/  USHF.R.S32.HI UR15, URZ, 0x6, UR4 ;  /* 0x00000006ff0f7899 */ /* 0x000fe40008011404 */
[----:B------:R-:W-:Y:S02]  /*1480*/  UIADD3 UR4, UPT, UPT, UR13, -0x1, URZ ;  /* 0xffffffff0d047890 */ /* 0x000fe4000fffe0ff */
[----:B------:R-:W-:Y:S02]  /*1490*/  UISETP.LT.U32.AND UP0, UPT, UR15, 0x2, UPT ;  /* 0x000000020f00788c */ /* 0x000fe4000bf01070 */
[----:B------:R-:W-:Y:S02]  /*14a0*/  UISETP.GE.U32.AND UP1, UPT, UR4, -0x7f, UPT ;  /* 0xffffff810400788c */ /* 0x000fe4000bf26070 */
[----:B------:R-:W-:Y:S02]  /*14b0*/  USEL UR14, UR15, 0x2, UP0 ;  /* 0x000000020f0e7887 */ /* 0x000fe40008000000 */
[----:B------:R-:W-:-:S02]  /*14c0*/  UIADD3 UR13, UPT, UPT, UR13, 0x7e, URZ ;  /* 0x0000007e0d0d7890 */ /* 0x000fc4000fffe0ff */
[----:B------:R-:W-:Y:S02]  /*14d0*/  UIADD3 UR5, UPT, UPT, UR14, -0x1, URZ ;  /* 0xffffffff0e057890 */ /* 0x000fe4000fffe0ff */
[----:B------:R-:W-:-:S03]  /*14e0*/  UIADD3 UR7, UPT, UPT, UR15, -UR14, URZ ;  /* 0x8000000e0f077290 */ /* 0x000fc6000fffe0ff */
[----:B------:R-:W-:-:S04]  /*14f0*/  @UP1 UIADD3 UR5, UPT, UPT, UR14, URZ, URZ ;  /* 0x000000ff0e051290 */ /* 0x000fc8000fffe0ff */
[----:B--2---:R-:W-:-:S12]  /*1500*/  UIADD3 UR5, UPT, UPT, UR5, 0x1, URZ ;  /* 0x0000000105057890 */ /* 0x004fd8000fffe0ff */
.L_x_39:
[----:B------:R-:W-:Y:S01]  /*1510*/  UISETP.NE.AND UP0, UPT, UR37, URZ, UPT ;  /* 0x000000ff2500728c */ /* 0x000fe2000bf05270 */
[----:B------:R-:W1:Y:S08]  /*1520*/  S2UR UR37, SR_CgaCtaId ;  /* 0x00000000002579c3 */ /* 0x000e700000008800 */
[----:B------:R-:W-:Y:S05]  /*1530*/  BRA.U UP0, `(.L_x_18) ;  /* 0x0000000100347547 */ /* 0x000fea000b800000 */
[----:B------:R-:W2:Y:S01]  /*1540*/  S2R R2, SR_CgaCtaId ;  /* 0x0000000000027919 */ /* 0x000ea20000008800 */
[----:B------:R-:W-:-:S04]  /*1550*/  MOV R3, 0x400 ;  /* 0x0000040000037802 */ /* 0x000fc80000000f00 */
[----:B--2---:R-:W-:Y:S02]  /*1560*/  LEA R2, R2, R3, 0x18 ;  /* 0x0000000302027211 */ /* 0x004fe400078ec0ff */
[----:B------:R-:W-:-:S03]  /*1570*/  SHF.L.U32 R3, R11, 0x1f, RZ ;  /* 0x0000001f0b037819 */ /* 0x000fc600000006ff */
[----:B------:R-:W-:-:S04]  /*1580*/  IMAD R2, R12, 0x8, R2 ;  /* 0x000000080c027824 */ /* 0x000fc800078e0202 */
[----:B------:R-:W2:Y:S02]  /*1590*/  SYNCS.PHASECHK.TRANS64.TRYWAIT P0, [R2+URZ+0xe0], R3 ;  /* 0x0000e003020075a7 */ /* 0x000ea400080011ff */
[----:B--2---:R-:W-:Y:S05]  /*15a0*/  @!P0 BRA `(.L_x_19) ;  /* 0x0000009000e48947 */ /* 0x004fea0003800000 */
.L_x_169:
[----:B------:R-:W-:Y:S01]  /*15b0*/  VIADD R12, R12, 0x1 ;  /* 0x000000010c0c7836 */ /* 0x000fe20000000000 */
[----:B------:R2:W-:Y:S04]  /*15c0*/  SYNCS.ARRIVE.TRANS64.A1T0 RZ, [R2+URZ+0xd0], RZ ;  /* 0x0000d0ff02ff79a7 */ /* 0x0005e800081000ff */
[----:B------:R-:W-:-:S04]  /*15d0*/  ISETP.NE.AND P0, PT, R12, 0x2, PT ;  /* 0x000000020c00780c */ /* 0x000fc80003f05270 */
[----:B------:R-:W-:Y:S02]  /*15e0*/  SEL R12, R12, RZ, P0 ;  /* 0x000000ff0c0c7207 */ /* 0x000fe40000000000 */
[----:B--2---:R-:W-:-:S04]  /*15f0*/  SEL R2, RZ, 0x1, P0 ;  /* 0x00000001ff027807 */ /* 0x004fc80000000000 */
[----:B------:R-:W-:-:S07]  /*1600*/  LOP3.LUT R11, R11, R2, RZ, 0x3c, !PT ;  /* 0x000000020b0b7212 */ /* 0x000fce00078e3cff */
.L_x_18:
[----:B------:R-:W-:Y:S01]  /*1610*/  UMOV UR4, 0x400 ;  /* 0x0000040000047882 */ /* 0x000fe20000000000 */
[----:B------:R-:W-:Y:S01]  /*1620*/  SHF.L.U32 R2, R17, 0x1f, RZ ;  /* 0x0000001f11027819 */ /* 0x000fe200000006ff */
[----:B-1----:R-:W-:Y:S01]  /*1630*/  ULEA UR4, UR37, UR4, 0x18 ;  /* 0x0000000425047291 */ /* 0x002fe2000f8ec0ff */
[----:B------:R-:W-:Y:S01]  /*1640*/  R2UR UR66, R14 ;  /* 0x000000000e4272ca */ /* 0x000fe200000e0000 */
[----:B------:R-:W-:Y:S02]  /*1650*/  UISETP.GE.U32.AND UP0, UPT, UR13, 0x7f, UPT ;  /* 0x0000007f0d00788c */ /* 0x000fe4000bf06070 */
[----:B------:R-:W-:Y:S01]  /*1660*/  ULEA UR8, UR6, UR4, 0x3 ;  /* 0x0000000406087291 */ /* 0x000fe2000f8e18ff */
[----:B------:R-:W-:-:S08]  /*1670*/  UMOV UR21, URZ ;  /* 0x000000ff00157c82 */ /* 0x000fd00008000000 */
[----:B------:R1:W2:Y:S01]  /*1680*/  SYNCS.PHASECHK.TRANS64.TRYWAIT P2, [UR8+0x10], R2 ;  /* 0x00001002ff0075a7 */ /* 0x0002a20008041108 */
[----:B------:R-:W-:Y:S01]  /*1690*/  R2UR UR8, R15 ;  /* 0x000000000f0872ca */ /* 0x000fe200000e0000 */
[----:B------:R-:W-:-:S12]  /*16a0*/  USHF.L.U32 UR66, UR66, 0x8, URZ ;  /* 0x0000000842427899 */ /* 0x000fd800080006ff */
[----:B------:R-:W-:-:S06]  /*16b0*/  USHF.L.U32 UR8, UR8, 0x6, URZ ;  /* 0x0000000608087899 */ /* 0x000fcc00080006ff */
[----:B------:R-:W-:Y:S01]  /*16c0*/  IMAD.U32 R5, RZ, RZ, UR8 ;  /* 0x00000008ff057e24 */ /* 0x000fe2000f8e00ff */
[----:B------:R-:W-:Y:S06]  /*16d0*/  BRA.U !UP0, `(.L_x_20) ;  /* 0x0000000508d07547 */ /* 0x000fec000b800000 */
[----:B------:R-:W-:Y:S01]  /*16e0*/  R2UR UR8, R5 ;  /* 0x00000000050872ca */ /* 0x000fe200000e0000 */
[----:B------:R-:W-:Y:S02]  /*16f0*/  UIADD3 UR58, UPT, UPT, UR66, 0x20, URZ ;  /* 0x00000020423a7890 */ /* 0x000fe4000fffe0ff */
[----:B------:R-:W-:Y:S02]  /*1700*/  UIADD3 UR50, UPT, UPT, UR66, 0x40, URZ ;  /* 0x0000004042327890 */ /* 0x000fe4000fffe0ff */
[----:B------:R-:W-:Y:S02]  /*1710*/  UIADD3 UR42, UPT, UPT, UR66, 0x60, URZ ;  /* 0x00000060422a7890 */ /* 0x000fe4000fffe0ff */
[----:B------:R-:W-:Y:S02]  /*1720*/  UIADD3 UR34, UPT, UPT, UR66, 0x80, URZ ;  /* 0x0000008042227890 */ /* 0x000fe4000fffe0ff */
[----:B------:R-:W-:Y:S02]  /*1730*/  UIADD3 UR26, UPT, UPT, UR66, 0xa0, URZ ;  /* 0x000000a0421a7890 */ /* 0x000fe4000fffe0ff */
[----:B------:R-:W-:-:S02]  /*1740*/  UIADD3 UR18, UPT, UPT, UR66, 0xc0, URZ ;  /* 0x000000c042127890 */ /* 0x000fc4000fffe0ff */
[----:B------:R-:W-:Y:S02]  /*1750*/  UIADD3 UR74, UPT, UPT, UR8, 0x20, URZ ;  /* 0x00000020084a7890 */ /* 0x000fe4000fffe0ff */
[----:B------:R-:W-:Y:S01]  /*1760*/  UIADD3 UR10, UPT, UPT, UR66, 0xe0, URZ ;  /* 0x000000e0420a7890 */ /* 0x000fe2000fffe0ff */
[----:B------:R-:W-:Y:S01]  /*1770*/  UMOV UR30, URZ ;  /* 0x000000ff001e7c82 */ /* 0x000fe20008000000 */
[----:B------:R-:W-:-:S10]  /*1780*/  UMOV UR29, UR6 ;  /* 0x00000006001d7c82 */ /* 0x000fd40008000000 */
.L_x_27:
[----:B------:R-:W-:Y:S01]  /*1790*/  ULEA UR6, UR29, UR4, 0x3 ;  /* 0x000000041d067291 */ /* 0x000fe2000f8e18ff */
[----:B--2---:R-:W-:-:S05]  /*17a0*/  @!P5 MOV R4, 0x14000 ;  /* 0x000140000004d802 */ /* 0x004fca0000000f00 */
[----:B-1----:R-:W-:Y:S01]  /*17b0*/  MOV R2, UR6 ;  /* 0x0000000600027c02 */ /* 0x002fe20008000f00 */
[----:B--2---:R-:W-:Y:S06]  /*17c0*/  @P2 BRA `(.L_x_21) ;  /* 0x0000000000102947 */ /* 0x004fec0003800000 */
[----:B------:R-:W-:Y:S02]  /*17d0*/  R2UR UR6, R2 ;  /* 0x00000000020672ca */ /* 0x000fe400000e0000 */
[----:B------:R-:W-:-:S11]  /*17e0*/  SHF.L.U32 R6, R17, 0x1f, RZ ;  /* 0x0000001f11067819 */ /* 0x000fd600000006ff */
[----:B------:R-:W1:Y:S02]  /*17f0*/  SYNCS.PHASECHK.TRANS64.TRYWAIT P0, [UR6+0x10], R6 ;  /* 0x00001006ff0075a7 */ /* 0x000e640008001106 */
[----:B-1----:R-:W-:Y:S05]  /*1800*/  @!P0 BRA `(.L_x_22) ;  /* 0x0000009000608947 */ /* 0x002fea0003800000 */
.L_x_21:
[----:B------:R-:W-:Y:S01]  /*1810*/  R2UR UR6, R2 ;  /* 0x00000000020672ca */ /* 0x000fe200000e0000 */
[----:B------:R-:W-:-:S12]  /*1820*/  BSSY.RECONVERGENT B0, `(.L_x_23) ;  /* 0x0000004000007945 */ /* 0x000fd80003800200 */
[----:B------:R2:W-:Y:S01]  /*1830*/  @!P5 SYNCS.ARRIVE.TRANS64 RZ, [UR6], R4 ;  /* 0x00000004ffffd9a7 */ /* 0x0005e20008000006 */
[----:B------:R-:W-:Y:S05]  /*1840*/  @P4 BRA `(.L_x_24) ;  /* 0x0000000000044947 */ /* 0x000fea0003800000 */
[----:B------:R-:W-:Y:S05]  /*1850*/  BPT.TRAP 0x1 ;  /* 0x000000040000795c */ /* 0x000fea0000300000 */
.L_x_24:
[----:B------:R-:W-:Y:S05]  /*1860*/  BSYNC.RECONVERGENT B0 ;  /* 0x0000000000007941 */ /* 0x000fea0003800200 */
.L_x_23:
[----:B------:R-:W-:Y:S01]  /*1870*/  UIADD3 UR6, UPT, UPT, UR29, 0x1, URZ ;  /* 0x000000011d067890 */ /* 0x000fe2000fffe0ff */
[----:B------:R-:W-:Y:S01]  /*1880*/  BSSY.RECONVERGENT B0, `(.L_x_25) ;  /* 0x0000054000007945 */ /* 0x000fe20003800200 */
[----:B------:R-:W-:Y:S02]  /*1890*/  ELECT P0, URZ, PT ;  /* 0x0000000000ff782f */ /* 0x000fe40003800000 */
[----:B------:R-:W-:-:S04]  /*18a0*/  UISETP.NE.AND UP0, UPT, UR6, 0x2, UPT ;  /* 0x000000020600788c */ /* 0x000fc8000bf05270 */
[----:B------:R-:W-:Y:S02]  /*18b0*/  USEL UR9, URZ, 0x1, UP0 ;  /* 0x00000001ff097887 */ /* 0x000fe40008000000 */
[----:B------:R-:W-:-:S04]  /*18c0*/  USEL UR6, UR6, URZ, UP0 ;  /* 0x000000ff06067287 */ /* 0x000fc80008000000 */
[----:B------:R-:W-:Y:S01]  /*18d0*/  ULEA UR8, UR6, UR4, 0x3 ;  /* 0x0000000406087291 */ /* 0x000fe2000f8e18ff */
[----:B------:R-:W-:-:S04]  /*18e0*/  LOP3.LUT R17, R17, UR9, RZ, 0x3c, !PT ;  /* 0x0000000911117c12 */ /* 0x000fc8000f8e3cff */
[----:B-1----:R-:W-:-:S04]  /*18f0*/  SHF.L.U32 R3, R17, 0x1f, RZ ;  /* 0x0000001f11037819 */ /* 0x002fc800000006ff */
[----:B------:R1:W1:Y:S01]  /*1900*/  SYNCS.PHASECHK.TRANS64.TRYWAIT P2, [UR8+0x10], R3 ;  /* 0x00001003ff0075a7 */ /* 0x0002620008041108 */
[----:B------:R-:W-:Y:S05]  /*1910*/  @!P0 BRA `(.L_x_26) ;  /* 0x0000000400288947 */ /* 0x000fea0003800000 */
[----:B------:R-:W-:Y:S01]  /*1920*/  USHF.L.U32 UR21, UR30, 0x6, URZ ;  /* 0x000000061e157899 */ /* 0x000fe200080006ff */
[----:B------:R-:W-:Y:S01]  /*1930*/  R2UR UR16, R2 ;  /* 0x00000000021072ca */ /* 0x000fe200000e0000 */
[----:B------:R-:W-:Y:S01]  /*1940*/  ULEA UR72, UR29, UR4, 0xe ;  /* 0x000000041d487291 */ /* 0x000fe2000f8e70ff */
[----:B------:R-:W-:Y:S01]  /*1950*/  R2UR UR11, R65 ;  /* 0x00000000410b72ca */ /* 0x000fe200000e0000 */
[----:B------:R-:W-:Y:S01]  /*1960*/  UIADD3 UR54, UP1, UPT, UR22, 0x80, URZ ;  /* 0x0000008016367890 */ /* 0x000fe2000ff3e0ff */
[----:B------:R-:W-:Y:S01]  /*1970*/  MOV.SPILL R6, UR66 ;  /* 0x0000004200067c02 */ /* 0x000fe20009000f00 */
[----:B------:R-:W-:Y:S01]  /*1980*/  ULEA UR8, UR29, UR4, 0x10 ;  /* 0x000000041d087291 */ /* 0x000fe2000f8e80ff */
[----:B------:R-:W-:Y:S01]  /*1990*/  R2UR UR66, R5 ;  /* 0x00000000054272ca */ /* 0x000fe200000e0000 */
[----:B------:R-:W-:Y:S01]  /*19a0*/  UMOV UR67, UR21 ;  /* 0x0000001500437c82 */ /* 0x000fe20008000000 */
[----:B------:R-:W-:Y:S01]  /*19b0*/  UIADD3.X UR55, UPT, UPT, URZ, UR23, URZ, UP1, !UPT ;  /* 0x00000017ff377290 */ /* 0x000fe20008ffe4ff */
[----:B------:R-:W-:Y:S01]  /*19c0*/  MOV.SPILL R7, UR67 ;  /* 0x0000004300077c02 */ /* 0x000fe20009000f00 */
[----:B------:R-:W-:-:S02]  /*19d0*/  UIADD3 UR19, UPT, UPT, UR72, 0x8800, URZ ;  /* 0x0000880048137890 */ /* 0x000fc4000fffe0ff */
[----:B------:R-:W-:Y:S02]  /*19e0*/  UIADD3 UR64, UPT, UPT, UR8, 0x10800, URZ ;  /* 0x0001080008407890 */ /* 0x000fe4000fffe0ff */
[----:B------:R-:W-:Y:S01]  /*19f0*/  USHF.L.U32 UR67, UR30, 0x6, URZ ;  /* 0x000000061e437899 */ /* 0x000fe200080006ff */
[----:B------:R-:W-:Y:S01]  /*1a00*/  UMOV UR65, UR16 ;  /* 0x0000001000417c82 */ /* 0x000fe20008000000 */
[----:B------:R-:W-:Y:S01]  /*1a10*/  UMOV UR68, UR11 ;  /* 0x0000000b00447c82 */ /* 0x000fe20008000000 */
[----:B--2---:R-:W-:Y:S01]  /*1a20*/  MOV.SPILL R4, UR65 ;  /* 0x0000004100047c02 */ /* 0x004fe20009000f00 */
[----:B------:R-:W-:Y:S01]  /*1a30*/  UMOV UR38, 0x0 ;  /* 0x0000000000267882 */ /* 0x000fe20000000000 */
[----:B------:R-:W-:Y:S01]  /*1a40*/  MOV.SPILL R14, UR68 ;  /* 0x00000044000e7c02 */ /* 0x000fe20009000f00 */
[----:B------:R-:W-:Y:S01]  /*1a50*/  UMOV UR39, 0x10000000 ;  /* 0x1000000000277882 */ /* 0x000fe20000000000 */
[----:B-1----:R-:W-:Y:S01]  /*1a60*/  MOV.SPILL R3, UR64 ;  /* 0x0000004000037c02 */ /* 0x002fe20009000f00 */
[----:B------:R-:W-:Y:S01]  /*1a70*/  UMOV UR64, UR19 ;  /* 0x0000001300407c82 */ /* 0x000fe20008000000 */
        /* <DEDUP_REMOVED lines=17> */
[----:B------:R1:W-:Y:S01]  /*1b90*/  UTMALDG.3D [UR64], [UR54], desc[UR38] ;  /* 0x00002640360075b4 */ /* 0x0003e20008011000 */
[----:B------:R-:W-:-:S02]  /*1ba0*/  UIADD3 UR46, UP0, UPT, UR22, 0x180, URZ ;  /* 0x00000180162e7890 */ /* 0x000fc4000ff1e0ff */
[----:B------:R-:W-:Y:S02]  /*1bb0*/  UIADD3 UR72, UPT, UPT, UR72, 0xa800, URZ ;  /* 0x0000a80048487890 */ /* 0x000fe4000fffe0ff */
[----:B------:R-:W-:Y:S02]  /*1bc0*/  UIADD3.X UR47, UPT, UPT, URZ, UR23, URZ, UP0, !UPT ;  /* 0x00000017ff2f7290 */ /* 0x000fe400087fe4ff */
[----:B------:R-:W-:Y:S02]  /*1bd0*/  UIADD3 UR56, UPT, UPT, UR8, 0x12800, URZ ;  /* 0x0001280008387890 */ /* 0x000fe4000fffe0ff */
[----:B------:R-:W-:Y:S02]  /*1be0*/  UIADD3 UR48, UPT, UPT, UR8, 0x14800, URZ ;  /* 0x0001480008307890 */ /* 0x000fe4000fffe0ff */
[----:B------:R-:W-:Y:S02]  /*1bf0*/  UIADD3 UR40, UPT, UPT, UR8, 0x16800, URZ ;  /* 0x0001680008287890 */ /* 0x000fe4000fffe0ff */
[----:B------:R-:W-:Y:S01]  /*1c00*/  UIADD3 UR32, UPT, UPT, UR8, 0x18800, URZ ;  /* 0x0001880008207890 */ /* 0x000fe2000fffe0ff */
        /* <DEDUP_REMOVED lines=8> */
[----:B------:R-:W-:Y:S01]  /*1c90*/  UIADD3 UR24, UPT, UPT, UR8, 0x1a800, URZ ;  /* 0x0001a80008187890 */ /* 0x000fe2000fffe0ff */
[----:B------:R-:W-:Y:S01]  /*1ca0*/  UMOV UR75, UR21 ;  /* 0x00000015004b7c82 */ /* 0x000fe20008000000 */
[----:B------:R-:W-:Y:S01]  /*1cb0*/  UIADD3 UR16, UPT, UPT, UR8, 0x1c800, URZ ;  /* 0x0001c80008107890 */ /* 0x000fe2000fffe0ff */
[----:B------:R2:W-:Y:S01]  /*1cc0*/  UTMALDG.3D [UR72], [UR54], desc[UR38] ;  /* 0x00002648360075b4 */ /* 0x0005e20008011000 */
[----:B------:R-:W-:Y:S01]  /*1cd0*/  UIADD3 UR8, UPT, UPT, UR8, 0x1e800, URZ ;  /* 0x0001e80008087890 */ /* 0x000fe2000fffe0ff */
[----:B-1----:R-:W-:-:S02]  /*1ce0*/  R2UR.FILL UR68, R14 ;  /* 0x000000000e4472ca */ /* 0x002fc400004e0000 */
[----:B------:R-:W-:Y:S02]  /*1cf0*/  R2UR.FILL UR67, R7 ;  /* 0x00000000074372ca */ /* 0x000fe400004e0000 */
[----:B------:R-:W-:Y:S02]  /*1d00*/  R2UR.FILL UR66, R6 ;  /* 0x00000000064272ca */ /* 0x000fe400004e0000 */
[----:B------:R-:W-:Y:S02]  /*1d10*/  R2UR.FILL UR65, R4 ;  /* 0x00000000044172ca */ /* 0x000fe400004e0000 */
[----:B------:R-:W-:-:S13]  /*1d20*/  R2UR.FILL UR64, R3 ;  /* 0x00000000034072ca */ /* 0x000fda00004e0000 */
[----:B------:R2:W-:Y:S01]  /*1d30*/  UTMALDG.3D [UR64], [UR46], desc[UR38] ;  /* 0x000026402e0075b4 */ /* 0x0005e20008011000 */
[----:B------:R2:W-:Y:S01]  /*1d40*/  UTMALDG.3D [UR56], [UR46], desc[UR38] ;  /* 0x000026382e0075b4 */ /* 0x0005e20008011000 */
[----:B------:R2:W-:Y:S01]  /*1d50*/  UTMALDG.3D [UR48], [UR46], desc[UR38] ;  /* 0x000026302e0075b4 */ /* 0x0005e20008011000 */
[----:B------:R2:W-:Y:S01]  /*1d60*/  UTMALDG.3D [UR40], [UR46], desc[UR38] ;  /* 0x000026282e0075b4 */ /* 0x0005e20008011000 */
[----:B------:R2:W-:Y:S01]  /*1d70*/  UTMALDG.3D [UR32], [UR46], desc[UR38] ;  /* 0x000026202e0075b4 */ /* 0x0005e20008011000 */
[----:B------:R2:W-:Y:S01]  /*1d80*/  UTMALDG.3D [UR24], [UR46], desc[UR38] ;  /* 0x000026182e0075b4 */ /* 0x0005e20008011000 */
[----:B------:R2:W-:Y:S01]  /*1d90*/  UTMALDG.3D [UR16], [UR46], desc[UR38] ;  /* 0x000026102e0075b4 */ /* 0x0005e20008011000 */
[----:B------:R2:W-:Y:S02]  /*1da0*/  UTMALDG.3D [UR8], [UR46], desc[UR38] ;  /* 0x000026082e0075b4 */ /* 0x0005e40008011000 */
[----:B--2---:R-:W-:Y:S01]  /*1db0*/  NOP ;  /* 0x0000000000007918 */ /* 0x004fe20000000000 */
.L_x_26:
[----:B------:R-:W-:Y:S05]  /*1dc0*/  BSYNC.RECONVERGENT B0 ;  /* 0x0000000000007941 */ /* 0x000fea0003800200 */
.L_x_25:
[----:B------:R-:W-:Y:S01]  /*1dd0*/  UIADD3 UR30, UPT, UPT, UR30, 0x1, URZ ;  /* 0x000000011e1e7890 */ /* 0x000fe2000fffe0ff */
[----:B------:R-:W-:Y:S01]  /*1de0*/  UMOV UR29, UR6 ;  /* 0x00000006001d7c82 */ /* 0x000fe20008000000 */
[----:B------:R-:W-:Y:S02]  /*1df0*/  UMOV UR21, UR5 ;  /* 0x0000000500157c82 */ /* 0x000fe40008000000 */
[----:B------:R-:W-:-:S09]  /*1e00*/  UISETP.NE.AND UP0, UPT, UR30, UR5, UPT ;  /* 0x000000051e00728c */ /* 0x000fd2000bf05270 */
[----:B------:R-:W-:Y:S05]  /*1e10*/  BRA.U UP0, `(.L_x_27) ;  /* 0xfffffff9005c7547 */ /* 0x000fea000b83ffff */
.L_x_20:
[----:B------:R-:W-:Y:S01]  /*1e20*/  ULEA UR8, UR6, UR4, 0x3 ;  /* 0x0000000406087291 */ /* 0x000fe2000f8e18ff */
[----:B-1----:R-:W-:Y:S01]  /*1e30*/  SHF.L.U32 R2, R17, 0x1f, RZ ;  /* 0x0000001f11027819 */ /* 0x002fe200000006ff */
[----:B------:R-:W-:Y:S01]  /*1e40*/  @!P1 SYNCS.ARRIVE.TRANS64.A1T0 RZ, [UR4+0x68], RZ ;  /* 0x000068ffffff99a7 */ /* 0x000fe20008100004 */
[----:B------:R-:W-:-:S06]  /*1e50*/  UISETP.GT.AND UP0, UPT, UR15, UR14, UPT ;  /* 0x0000000e0f00728c */ /* 0x000fcc000bf04270 */
[----:B------:R1:W1:Y:S03]  /*1e60*/  SYNCS.PHASECHK.TRANS64.TRYWAIT P1, [UR8+0x10], R2 ;  /* 0x00001002ff0075a7 */ /* 0x0002660008021108 */
[----:B------:R-:W-:Y:S05]  /*1e70*/  BRA.U !UP0, `(.L_x_28) ;  /* 0x0000000508d47547 */ /* 0x000fea000b800000 */
[----:B------:R-:W-:Y:S01]  /*1e80*/  R2UR UR8, R5 ;  /* 0x00000000050872ca */ /* 0x000fe200000e0000 */
[----:B------:R-:W-:Y:S02]  /*1e90*/  UIADD3 UR29, UPT, UPT, UR7, UR21, URZ ;  /* 0x00000015071d7290 */ /* 0x000fe4000fffe0ff */
[----:B------:R-:W-:Y:S02]  /*1ea0*/  UIADD3 UR58, UPT, UPT, UR66, 0x20, URZ ;  /* 0x00000020423a7890 */ /* 0x000fe4000fffe0ff */
[----:B------:R-:W-:Y:S02]  /*1eb0*/  UIADD3 UR50, UPT, UPT, UR66, 0x40, URZ ;  /* 0x0000004042327890 */ /* 0x000fe4000fffe0ff */
[----:B------:R-:W-:Y:S02]  /*1ec0*/  UIADD3 UR42, UPT, UPT, UR66, 0x60, URZ ;  /* 0x00000060422a7890 */ /* 0x000fe4000fffe0ff */
[----:B------:R-:W-:Y:S02]  /*1ed0*/  UIADD3 UR34, UPT, UPT, UR66, 0x80, URZ ;  /* 0x0000008042227890 */ /* 0x000fe4000fffe0ff */
[----:B------:R-:W-:-:S02]  /*1ee0*/  UIADD3 UR26, UPT, UPT, UR66, 0xa0, URZ ;  /* 0x000000a0421a7890 */ /* 0x000fc4000fffe0ff */
[----:B------:R-:W-:Y:S02]  /*1ef0*/  UIADD3 UR74, UPT, UPT, UR8, 0x20, URZ ;  /* 0x00000020084a7890 */ /* 0x000fe4000fffe0ff */
[----:B------:R-:W-:Y:S02]  /*1f00*/  UIADD3 UR18, UPT, UPT, UR66, 0xc0, URZ ;  /* 0x000000c042127890 */ /* 0x000fe4000fffe0ff */
[----:B------:R-:W-:Y:S01]  /*1f10*/  UIADD3 UR10, UPT, UPT, UR66, 0xe0, URZ ;  /* 0x000000e0420a7890 */ /* 0x000fe2000fffe0ff */
[----:B------:R-:W-:-:S11]  /*1f20*/  UMOV UR30, UR6 ;  /* 0x00000006001e7c82 */ /* 0x000fd60008000000 */
.L_x_35:
[----:B------:R-:W-:Y:S01]  /*1f30*/  ULEA UR6, UR30, UR4, 0x3 ;  /* 0x000000041e067291 */ /* 0x000fe2000f8e18ff */
[----:B--2---:R-:W-:-:S05]  /*1f40*/  @!P5 MOV R3, 0x14000 ;  /* 0x000140000003d802 */ /* 0x004fca0000000f00 */
[----:B--2---:R-:W-:Y:S01]  /*1f50*/  MOV R4, UR6 ;  /* 0x0000000600047c02 */ /* 0x004fe20008000f00 */
[----:B-1----:R-:W-:Y:S06]  /*1f60*/  @P1 BRA `(.L_x_29) ;  /* 0x0000000000101947 */ /* 0x002fec0003800000 */
[----:B------:R-:W-:Y:S02]  /*1f70*/  R2UR UR6, R4 ;  /* 0x00000000040672ca */ /* 0x000fe400000e0000 */
[----:B------:R-:W-:-:S11]  /*1f80*/  SHF.L.U32 R6, R17, 0x1f, RZ ;  /* 0x0000001f11067819 */ /* 0x000fd600000006ff */
[----:B------:R-:W1:Y:S02]  /*1f90*/  SYNCS.PHASECHK.TRANS64.TRYWAIT P0, [UR6+0x10], R6 ;  /* 0x00001006ff0075a7 */ /* 0x000e640008001106 */
[----:B-1----:R-:W-:Y:S05]  /*1fa0*/  @!P0 BRA `(.L_x_30) ;  /* 0x0000008800948947 */ /* 0x002fea0003800000 */
.L_x_29:
[----:B------:R-:W-:Y:S01]  /*1fb0*/  R2UR UR6, R4 ;  /* 0x00000000040672ca */ /* 0x000fe200000e0000 */
[----:B------:R-:W-:-:S12]  /*1fc0*/  BSSY.RECONVERGENT B0, `(.L_x_31) ;  /* 0x0000004000007945 */ /* 0x000fd80003800200 */
[----:B------:R2:W-:Y:S01]  /*1fd0*/  @!P5 SYNCS.ARRIVE.TRANS64 RZ, [UR6], R3 ;  /* 0x00000003ffffd9a7 */ /* 0x0005e20008000006 */
[----:B------:R-:W-:Y:S05]  /*1fe0*/  @P4 BRA `(.L_x_32) ;  /* 0x0000000000044947 */ /* 0x000fea0003800000 */
[----:B------:R-:W-:Y:S05]  /*1ff0*/  BPT.TRAP 0x1 ;  /* 0x000000040000795c */ /* 0x000fea0000300000 */
.L_x_32:
[----:B------:R-:W-:Y:S05]  /*2000*/  BSYNC.RECONVERGENT B0 ;  /* 0x0000000000007941 */ /* 0x000fea0003800200 */
.L_x_31:
        /* <DEDUP_REMOVED lines=11> */
[----:B------:R-:W-:Y:S01]  /*20c0*/  R2UR UR16, R5 ;  /* 0x00000000051072ca */ /* 0x000fe200000e0000 */
[----:B------:R-:W-:Y:S01]  /*20d0*/  ULEA UR72, UR30, UR4, 0xe ;  /* 0x000000041e487291 */ /* 0x000fe2000f8e70ff */
[----:B------:R-:W-:Y:S01]  /*20e0*/  R2UR UR12, R65 ;  /* 0x00000000410c72ca */ /* 0x000fe200000e0000 */
[----:B------:R-:W-:Y:S01]  /*20f0*/  ULEA UR8, UR30, UR4, 0x10 ;  /* 0x000000041e087291 */ /* 0x000fe2000f8e80ff */
[----:B------:R-:W-:Y:S01]  /*2100*/  R2UR UR9, R4 ;  /* 0x00000000040972ca */ /* 0x000fe200000e0000 */
[----:B------:R-:W-:Y:S01]  /*2110*/  USHF.L.U32 UR11, UR21, 0x6, URZ ;  /* 0x00000006150b7899 */ /* 0x000fe200080006ff */
[----:B------:R-:W-:Y:S01]  /*2120*/  MOV.SPILL R15, UR66 ;  /* 0x00000042000f7c02 */ /* 0x000fe20009000f00 */
[----:B------:R-:W-:Y:S02]  /*2130*/  UIADD3 UR64, UPT, UPT, UR8, 0x10800, URZ ;  /* 0x0001080008407890 */ /* 0x000fe4000fffe0ff */
[----:B------:R-:W-:Y:S01]  /*2140*/  UIADD3 UR54, UP1, UPT, UR22, 0x80, URZ ;  /* 0x0000008016367890 */ /* 0x000fe2000ff3e0ff */
[----:B------:R-:W-:-:S02]  /*2150*/  UMOV UR38, 0x0 ;  /* 0x0000000000267882 */ /* 0x000fc40000000000 */
[----:B------:R-:W-:Y:S01]  /*2160*/  UMOV UR67, UR11 ;  /* 0x0000000b00437c82 */ /* 0x000fe20008000000 */
[----:B--2---:R-:W-:Y:S01]  /*2170*/  IMAD.U32 R3, RZ, RZ, UR16 ;  /* 0x00000010ff037e24 */ /* 0x004fe2000f8e00ff */
[----:B------:R-:W-:Y:S01]  /*2180*/  UIADD3 UR16, UPT, UPT, UR72, 0x8800, URZ ;  /* 0x0000880048107890 */ /* 0x000fe2000fffe0ff */
[----:B-1----:R-:W-:Y:S01]  /*2190*/  IMAD.U32 R2, RZ, RZ, UR12 ;  /* 0x0000000cff027e24 */ /* 0x002fe2000f8e00ff */
[----:B------:R-:W-:Y:S01]  /*21a0*/  UMOV UR68, UR12 ;  /* 0x0000000c00447c82 */ /* 0x000fe20008000000 */
[----:B------:R-:W-:Y:S01]  /*21b0*/  UMOV UR65, UR9 ;  /* 0x0000000900417c82 */ /* 0x000fe20008000000 */
[----:B------:R-:W-:Y:S01]  /*21c0*/  MOV.SPILL R19, UR68 ;  /* 0x0000004400137c02 */ /* 0x000fe20009000f00 */
[----:B------:R-:W-:Y:S01]  /*21d0*/  UIADD3.X UR55, UPT, UPT, URZ, UR23, URZ, UP1, !UPT ;  /* 0x00000017ff377290 */ /* 0x000fe20008ffe4ff */
[----:B------:R-:W-:Y:S01]  /*21e0*/  IMAD.U32 R6, RZ, RZ, UR16 ;  /* 0x00000010ff067e24 */ /* 0x000fe2000f8e00ff */
[----:B------:R-:W-:Y:S01]  /*21f0*/  MOV.SPILL R14, UR65 ;  /* 0x00000041000e7c02 */ /* 0x000fe20009000f00 */
[----:B------:R-:W-:Y:S01]  /*2200*/  UMOV UR39, 0x10000000 ;  /* 0x1000000000277882 */ /* 0x000fe20000000000 */
[----:B------:R-:W-:Y:S01]  /*2210*/  MOV.SPILL R7, UR64 ;  /* 0x0000004000077c02 */ /* 0x000fe20009000f00 */
[----:B------:R-:W-:Y:S01]  /*2220*/  UMOV UR75, UR11 ;  /* 0x0000000b004b7c82 */ /* 0x000fe20008000000 */
[----:B------:R-:W-:Y:S01]  /*2230*/  R2UR UR64, R6 ;  /* 0x00000000064072ca */ /* 0x000fe200000e0000 */
[----:B------:R-:W-:Y:S01]  /*2240*/  UIADD3 UR46, UP0, UPT, UR22, 0x180, URZ ;  /* 0x00000180162e7890 */ /* 0x000fe2000ff1e0ff */
[----:B------:R-:W-:Y:S01]  /*2250*/  R2UR UR65, R4 ;  /* 0x00000000044172ca */ /* 0x000fe200000e0000 */
[----:B------:R-:W-:Y:S01]  /*2260*/  UIADD3 UR72, UPT, UPT, UR72, 0xa800, URZ ;  /* 0x0000a80048487890 */ /* 0x000fe2000fffe0ff */
[----:B------:R-:W-:Y:S01]  /*2270*/  R2UR UR66, R3 ;  /* 0x00000000034272ca */ /* 0x000fe200000e0000 */
[----:B------:R-:W-:Y:S01]  /*2280*/  UIADD3.X UR47, UPT, UPT, URZ, UR23, URZ, UP0, !UPT ;  /* 0x00000017ff2f7290 */ /* 0x000fe200087fe4ff */
[----:B------:R-:W-:Y:S01]  /*2290*/  R2UR UR68, R2 ;  /* 0x00000000024472ca */ /* 0x000fe200000e0000 */
[----:B------:R-:W-:Y:S01]  /*22a0*/  UIADD3 UR56, UPT, UPT, UR8, 0x12800, URZ ;  /* 0x0001280008387890 */ /* 0x000fe2000fffe0ff */
[----:B------:R-:W-:Y:S01]  /*22b0*/  MOV.SPILL R18, UR67 ;  /* 0x0000004300127c02 */ /* 0x000fe20009000f00 */
[----:B------:R-:W-:-:S02]  /*22c0*/  USHF.L.U32 UR67, UR21, 0x6, URZ ;  /* 0x0000000615437899 */ /* 0x000fc400080006ff */
        /* <DEDUP_REMOVED lines=8> */
[----:B------:R1:W-:Y:S01]  /*2350*/  UTMALDG.3D [UR64], [UR54], desc[UR38] ;  /* 0x00002640360075b4 */ /* 0x0003e20008011000 */
[----:B------:R-:W-:Y:S01]  /*2360*/  UMOV UR11, UR67 ;  /* 0x00000043000b7c82 */ /* 0x000fe20008000000 */
[----:B------:R-:W-:Y:S01]  /*2370*/  UIADD3 UR24, UPT, UPT, UR8, 0x1a800, URZ ;  /* 0x0001a80008187890 */ /* 0x000fe2000fffe0ff */
[----:B------:R-:W-:Y:S01]  /*2380*/  UMOV UR73, UR9 ;  /* 0x0000000900497c82 */ /* 0x000fe20008000000 */
[----:B------:R-:W-:Y:S01]  /*2390*/  UMOV UR76, UR12 ;  /* 0x0000000c004c7c82 */ /* 0x000fe20008000000 */
[----:B------:R-:W-:-:S02]  /*23a0*/  UIADD3 UR16, UPT, UPT, UR8, 0x1c800, URZ ;  /* 0x0001c80008107890 */ /* 0x000fc4000fffe0ff */
[----:B------:R-:W-:Y:S01]  /*23b0*/  UIADD3 UR8, UPT, UPT, UR8, 0x1e800, URZ ;  /* 0x0001e80008087890 */ /* 0x000fe2000fffe0ff */
[----:B------:R2:W-:Y:S01]  /*23c0*/  UTMALDG.3D [UR72], [UR54], desc[UR38] ;  /* 0x00002648360075b4 */ /* 0x0005e20008011000 */
        /* <DEDUP_REMOVED lines=27> */
.L_x_34:
[----:B------:R-:W-:Y:S05]  /*2580*/  BSYNC.RECONVERGENT B0 ;  /* 0x0000000000007941 */ /* 0x000fea0003800200 */
.L_x_33:
[----:B------:R-:W-:Y:S01]  /*2590*/  UIADD3 UR21, UPT, UPT, UR21, 0x1, URZ ;  /* 0x0000000115157890 */ /* 0x000fe2000fffe0ff */
[----:B------:R-:W-:-:S03]  /*25a0*/  UMOV UR30, UR6 ;  /* 0x00000006001e7c82 */ /* 0x000fc60008000000 */
[----:B------:R-:W-:-:S09]  /*25b0*/  UISETP.NE.AND UP0, UPT, UR21, UR29, UPT ;  /* 0x0000001d1500728c */ /* 0x000fd2000bf05270 */
[----:B------:R-:W-:Y:S05]  /*25c0*/  BRA.U UP0, `(.L_x_35) ;  /* 0xfffffff900587547 */ /* 0x000fea000b83ffff */
.L_x_28:
[C---:B-1----:R-:W-:Y:S01]  /*25d0*/  LEA R2, R16.reuse, UR4, 0x3 ;  /* 0x0000000410027c11 */ /* 0x042fe2000f8e18ff */
[----:B------:R-:W-:Y:S01]  /*25e0*/  NOP ;  /* 0x0000000000007918 */ /* 0x000fe20000000000 */
[----:B--2---:R-:W-:Y:S02]  /*25f0*/  SHF.L.U32 R3, R13, 0x1f, RZ ;  /* 0x0000001f0d037819 */ /* 0x004fe400000006ff */
[----:B------:R-:W-:Y:S02]  /*2600*/  LEA R4, R16, UR4, 0x4 ;  /* 0x0000000410047c11 */ /* 0x000fe4000f8e20ff */
[----:B------:R-:W1:Y:S02]  /*2610*/  SYNCS.PHASECHK.TRANS64.TRYWAIT P0, [R2+URZ+0x70], R3 ;  /* 0x00007003020075a7 */ /* 0x000e6400080011ff */
[----:B-1----:R-:W-:Y:S05]  /*2620*/  @!P0 BRA `(.L_x_36) ;  /* 0x0000008400108947 */ /* 0x002fea0003800000 */
.L_x_172:
[----:B------:R-:W2:Y:S01]  /*2630*/  LDS.128 R4, [R4+0x100] ;  /* 0x0001000004047984 */ /* 0x000ea20000000c00 */
[----:B------:R-:W-:Y:S01]  /*2640*/  R2UR UR9, R65 ;  /* 0x00000000410972ca */ /* 0x000fe200000e0000 */
[----:B-1----:R-:W-:Y:S01]  /*2650*/  VIADD R2, R2, 0x80 ;  /* 0x0000008002027836 */ /* 0x002fe20000000000 */
[----:B---3--:R-:W-:Y:S01]  /*2660*/  ISETP.GE.AND P0, PT, R26, 0x1, PT ;  /* 0x000000011a00780c */ /* 0x008fe20003f06270 */
[----:B------:R-:W-:Y:S01]  /*2670*/  @!PT LDS RZ, [RZ] ;  /* 0x00000000fffff984 */ /* 0x000fe20000000800 */
[----:B------:R-:W-:Y:S01]  /*2680*/  @!PT LDS RZ, [RZ] ;  /* 0x00000000fffff984 */ /* 0x000fe20000000800 */
[----:B------:R-:W-:Y:S01]  /*2690*/  @!PT LDS RZ, [RZ] ;  /* 0x00000000fffff984 */ /* 0x000fe20000000800 */
[----:B------:R-:W-:Y:S01]  /*26a0*/  @!PT LDS RZ, [RZ] ;  /* 0x00000000fffff984 */ /* 0x000fe20000000800 */
[----:B------:R1:W-:Y:S06]  /*26b0*/  MEMBAR.ALL.CTA ;  /* 0x0000000000007992 */ /* 0x0003ec0000008000 */
[----:B-1----:R-:W1:Y:S01]  /*26c0*/  FENCE.VIEW.ASYNC.S ;  /* 0x00000000000073c6 */ /* 0x002e620000000000 */
[----:B------:R-:W-:-:S04]  /*26d0*/  PRMT R2, RZ, 0x654, R2 ;  /* 0x00000654ff027816 */ /* 0x000fc80000000002 */
[----:B-1----:R1:W-:Y:S01]  /*26e0*/  SYNCS.ARRIVE.TRANS64.RED.A1T0 RZ, [R2+URZ], RZ ;  /* 0x000000ff02ff79a7 */ /* 0x0023e200081004ff */
[----:B--2---:R-:W-:-:S13]  /*26f0*/  LOP3.LUT P2, RZ, R6, 0x1, RZ, 0xc0, !PT ;  /* 0x0000000106ff7812 */ /* 0x004fda000784c0ff */
[----:B------:R-:W-:Y:S01]  /*2700*/  @P2 SHF.R.U32.HI R3, RZ, 0x10, R5 ;  /* 0x00000010ff032819 */ /* 0x000fe20000011605 */
[----:B------:R-:W-:Y:S01]  /*2710*/  VOTEU.ANY UP0, P2 ;  /* 0x0000000000ff7886 */ /* 0x000fe20001000100 */
[----:B------:R-:W-:Y:S02]  /*2720*/  @P2 MOV R10, R4 ;  /* 0x00000004000a2202 */ /* 0x000fe40000000f00 */
[----:B------:R-:W-:Y:S02]  /*2730*/  @P2 R2UR.BROADCAST UR8, R3 ;  /* 0x00000000030822ca */ /* 0x000fe400008e0000 */
[----:B------:R-:W-:-:S11]  /*2740*/  @P2 LOP3.LUT R9, R5, 0xffff, RZ, 0xc0, !PT ;  /* 0x0000ffff05092812 */ /* 0x000fd600078ec0ff */
[----:B------:R-:W-:Y:S02]  /*2750*/  @UP0 UMOV UR9, UR8 ;  /* 0x0000000800090c82 */ /* 0x000fe40008000000 */
[----:B------:R-:W-:Y:S01]  /*2760*/  IMAD.U32 R65, RZ, RZ, UR9 ;  /* 0x00000009ff417e24 */ /* 0x000fe2000f8e00ff */
[----:B-1----:R-:W-:Y:S06]  /*2770*/  @!P0 BRA `(.L_x_37) ;  /* 0x0000000000b88947 */ /* 0x002fec0003800000 */
[----:B------:R-:W4:Y:S01]  /*2780*/  LDC.64 R4, c[0x0][0xb18] ;  /* 0x0002c600ff047b82 */ /* 0x000f220000000a00 */
[----:B------:R-:W-:-:S07]  /*2790*/  ISETP.NE.AND P3, PT, R26, 0x1, PT ;  /* 0x000000011a00780c */ /* 0x000fce0003f65270 */
[----:B------:R-:W1:Y:S08]  /*27a0*/  LDC.64 R6, c[0x0][0xb10] ;  /* 0x0002c400ff067b82 */ /* 0x000e700000000a00 */
[----:B------:R-:W2:Y:S08]  /*27b0*/  LDC R14, c[0x0][0xb20] ;  /* 0x0002c800ff0e7b82 */ /* 0x000eb00000000800 */
[----:B------:R-:W3:Y:S01]  /*27c0*/  LDC R15, c[0x0][0xb0c] ;  /* 0x0002c300ff0f7b82 */ /* 0x000ee20000000800 */
[----:B----4-:R-:W-:Y:S01]  /*27d0*/  IMAD.HI.U32 R19, R0, R5, RZ ;  /* 0x0000000500137227 */ /* 0x010fe200078e00ff */
[----:B------:R-:W-:-:S03]  /*27e0*/  ISETP.NE.AND P0, PT, R4, 0x1, PT ;  /* 0x000000010400780c */ /* 0x000fc60003f05270 */
[----:B------:R-:W-:-:S03]  /*27f0*/  IMAD.HI.U32 R5, R9, R5, RZ ;  /* 0x0000000509057227 */ /* 0x000fc600078e00ff */
[----:B------:R-:W4:Y:S01]  /*2800*/  LDC.64 R2, c[0x0][0xb28] ;  /* 0x0002ca00ff027b82 */ /* 0x000f220000000a00 */
[----:B-1----:R-:W-:-:S04]  /*2810*/  IMAD.HI.U32 R20, R8, R6, RZ ;  /* 0x0000000608147227 */ /* 0x002fc800078e00ff */
[----:B------:R-:W-:Y:S01]  /*2820*/  IMAD.HI.U32 R21, R10, R6, RZ ;  /* 0x000000060a157227 */ /* 0x000fe200078e00ff */
[----:B------:R-:W-:Y:S02]  /*2830*/  SHF.R.U32.HI R20, RZ, R7, R20 ;  /* 0x00000007ff147219 */ /* 0x000fe40000011614 */
[-C--:B--2---:R-:W-:Y:S02]  /*2840*/  SHF.R.U32.HI R19, RZ, R14.reuse, R19 ;  /* 0x0000000eff137219 */ /* 0x084fe40000011613 */
[----:B------:R-:W-:Y:S02]  /*2850*/  SHF.R.U32.HI R5, RZ, R14, R5 ;  /* 0x0000000eff057219 */ /* 0x000fe40000011605 */
[----:B------:R-:W-:Y:S02]  /*2860*/  SEL R19, R0, R19, !P0 ;  /* 0x0000001300137207 */ /* 0x000fe40004000000 */
[----:B------:R-:W-:Y:S02]  /*2870*/  SHF.R.U32.HI R21, RZ, R7, R21 ;  /* 0x00000007ff157219 */ /* 0x000fe40000011615 */
[----:B---3--:R-:W-:-:S02]  /*2880*/  ISETP.NE.AND P1, PT, R15, 0x1, PT ;  /* 0x000000010f00780c */ /* 0x008fc40003f25270 */
[----:B------:R-:W-:Y:S02]  /*2890*/  SEL R5, R9, R5, !P0 ;  /* 0x0000000509057207 */ /* 0x000fe40004000000 */
[----:B------:R-:W-:Y:S02]  /*28a0*/  SEL R20, R8, R20, !P1 ;  /* 0x0000001408147207 */ /* 0x000fe40004800000 */
[----:B------:R-:W-:Y:S01]  /*28b0*/  SEL R21, R10, R21, !P1 ;  /* 0x000000150a157207 */ /* 0x000fe20004800000 */
[----:B----4-:R-:W-:-:S04]  /*28c0*/  IMAD.HI.U32 R18, R19, R2, RZ ;  /* 0x0000000213127227 */ /* 0x010fc800078e00ff */
        /* <DEDUP_REMOVED lines=10> */
[----:B------:R-:W-:-:S04]  /*2970*/  @!P0 IMAD.HI.U32 R7, R21, R2, RZ ;  /* 0x0000000215078227 */ /* 0x000fc800078e00ff */
[----:B------:R-:W-:Y:S01]  /*2980*/  IMAD.MOV R2, RZ, RZ, -R6 ;  /* 0x000000ffff027224 */ /* 0x000fe200078e0a06 */
[----:B------:R-:W-:Y:S02]  /*2990*/  @!P0 SHF.R.U32.HI R3, RZ, R3, R7 ;  /* 0x00000003ff038219 */ /* 0x000fe40000011607 */
[----:B------:R-:W-:Y:S01]  /*29a0*/  IADD3 R7, PT, PT, -R5, RZ, RZ ;  /* 0x000000ff05077210 */ /* 0x000fe20007ffe1ff */
[----:B------:R-:W-:Y:S01]  /*29b0*/  IMAD R2, R26, R2, R5 ;  /* 0x000000021a027224 */ /* 0x000fe200078e0205 */
        /* <DEDUP_REMOVED lines=10> */
.L_x_37:
[----:B------:R-:W1:Y:S02]  /*2a60*/  LDCU UR8, c[0x0][0xb30] ;  /* 0x00016600ff0877ac */ /* 0x000e640008000800 */
[----:B-1----:R-:W-:-:S09]  /*2a70*/  UISETP.NE.AND UP0, UPT, UR8, 0x1, UPT ;  /* 0x000000010800788c */ /* 0x002fd2000bf05270 */
[----:B------:R-:W-:Y:S05]  /*2a80*/  BRA.U UP0, `(.L_x_38) ;  /* 0x0000000100407547 */ /* 0x000fea000b800000 */
[----:B------:R-:W1:Y:S08]  /*2a90*/  LDC.64 R4, c[0x0][0xb10] ;  /* 0x0002c400ff047b82 */ /* 0x000e700000000a00 */
[----:B------:R-:W2:Y:S08]  /*2aa0*/  LDC.64 R2, c[0x0][0xb18] ;  /* 0x0002c600ff027b82 */ /* 0x000eb00000000a00 */
[----:B------:R-:W3:Y:S08]  /*2ab0*/  LDC R6, c[0x0][0xb20] ;  /* 0x0002c800ff067b82 */ /* 0x000ef00000000800 */
[----:B------:R-:W4:Y:S01]  /*2ac0*/  LDC R7, c[0x0][0xb0c] ;  /* 0x0002c300ff077b82 */ /* 0x000f220000000800 */
[----:B-1----:R-:W-:-:S05]  /*2ad0*/  IMAD.HI.U32 R4, R10, R4, RZ ;  /* 0x000000040a047227 */ /* 0x002fca00078e00ff */
[----:B------:R-:W-:Y:S01]  /*2ae0*/  SHF.R.U32.HI R4, RZ, R5, R4 ;  /* 0x00000005ff047219 */ /* 0x000fe20000011604 */
[----:B--2---:R-:W-:Y:S01]  /*2af0*/  IMAD.HI.U32 R3, R9, R3, RZ ;  /* 0x0000000309037227 */ /* 0x004fe200078e00ff */
[----:B------:R-:W-:-:S04]  /*2b00*/  ISETP.NE.AND P0, PT, R2, 0x1, PT ;  /* 0x000000010200780c */ /* 0x000fc80003f05270 */
[----:B---3--:R-:W-:-:S04]  /*2b10*/  SHF.R.U32.HI R3, RZ, R6, R3 ;  /* 0x00000006ff037219 */ /* 0x008fc80000011603 */
[----:B------:R-:W-:Y:S02]  /*2b20*/  SEL R3, R9, R3, !P0 ;  /* 0x0000000309037207 */ /* 0x000fe40004000000 */
[----:B----4-:R-:W-:-:S04]  /*2b30*/  ISETP.NE.AND P1, PT, R7, 0x1, PT ;  /* 0x000000010700780c */ /* 0x010fc80003f25270 */
[----:B------:R-:W-:-:S05]  /*2b40*/  SEL R4, R10, R4, !P1 ;  /* 0x000000040a047207 */ /* 0x000fca0004800000 */
[----:B------:R-:W-:Y:S02]  /*2b50*/  IMAD.IADD R5, R3, 0x1, -R4 ;  /* 0x0000000103057824 */ /* 0x000fe400078e0a04 */
[----:B------:R-:W-:Y:S02]  /*2b60*/  IMAD.IADD R3, R4, 0x1, -R3 ;  /* 0x0000000104037824 */ /* 0x000fe400078e0a03 */
[----:B------:R-:W-:Y:S02]  /*2b70*/  IMAD R10, R5, R7, R10 ;  /* 0x00000007050a7224 */ /* 0x000fe400078e020a */
[----:B------:R-:W-:-:S07]  /*2b80*/  IMAD R9, R3, R2, R9 ;  /* 0x0000000203097224 */ /* 0x000fce00078e0209 */
.L_x_38:
[----:B------:R-:W-:Y:S01]  /*2b90*/  VIADD R16, R16, 0x1 ;  /* 0x0000000110107836 */ /* 0x000fe20000000000 */
[----:B------:R-:W-:Y:S01]  /*2ba0*/  PLOP3.LUT P1, PT, PT, PT, PT, 0x80, 0x8 ;  /* 0x000000000008781c */ /* 0x000fe20003f2f070 */
[----:B------:R-:W-:Y:S02]  /*2bb0*/  IMAD.IADD R15, R10, 0x1, R63 ;  /* 0x000000010a0f7824 */ /* 0x000fe400078e023f */
[----:B------:R-:W-:Y:S01]  /*2bc0*/  IMAD.IADD R14, R9, 0x1, R62 ;  /* 0x00000001090e7824 */ /* 0x000fe200078e023e */
[----:B------:R-:W-:-:S04]  /*2bd0*/  ISETP.NE.AND P0, PT, R16, 0x2, PT ;  /* 0x000000021000780c */ /* 0x000fc80003f05270 */
[----:B------:R-:W-:Y:S02]  /*2be0*/  SEL R2, RZ, 0x1, P0 ;  /* 0x00000001ff027807 */ /* 0x000fe40000000000 */
[----:B------:R-:W-:Y:S02]  /*2bf0*/  SEL R16, R16, RZ, P0 ;  /* 0x000000ff10107207 */ /* 0x000fe40000000000 */
[----:B------:R-:W-:Y:S01]  /*2c00*/  LOP3.LUT R13, R13, R2, RZ, 0x3c, !PT ;  /* 0x000000020d0d7212 */ /* 0x000fe200078e3cff */
[----:B------:R-:W-:Y:S06]  /*2c10*/  @P2 BRA `(.L_x_39) ;  /* 0xffffffe8003c2947 */ /* 0x000fec000383ffff */
[----:B------:R-:W-:Y:S01]  /*2c20*/  UIADD3 UR5, UPT, UPT, UR4, 0x10, URZ ;  /* 0x0000001004057890 */ /* 0x000fe2000fffe0ff */
[----:B------:R-:W-:-:S03]  /*2c30*/  SHF.L.U32 R2, R17, 0x1f, RZ ;  /* 0x0000001f11027819 */ /* 0x000fc600000006ff */
[----:B------:R-:W-:-:S09]  /*2c40*/  ULEA UR4, UR6, UR5, 0x3 ;  /* 0x0000000506047291 */ /* 0x000fd2000f8e18ff */
[----:B------:R-:W1:Y:S02]  /*2c50*/  SYNCS.PHASECHK.TRANS64.TRYWAIT P0, [UR4], R2 ;  /* 0x00000002ff0075a7 */ /* 0x000e640008001104 */
[----:B-1----:R-:W-:Y:S05]  /*2c60*/  @!P0 BRA `(.L_x_40) ;  /* 0x0000007c00948947 */ /* 0x002fea0003800000 */
.L_x_174:
[----:B------:R-:W-:-:S04]  /*2c70*/  UIADD3 UR6, UPT, UPT, UR6, 0x1, URZ ;  /* 0x0000000106067890 */ /* 0x000fc8000fffe0ff */
[----:B------:R-:W-:-:S04]  /*2c80*/  UISETP.NE.AND UP0, UPT, UR6, 0x2, UPT ;  /* 0x000000020600788c */ /* 0x000fc8000bf05270 */
[----:B------:R-:W-:Y:S02]  /*2c90*/  USEL UR4, URZ, 0x1, UP0 ;  /* 0x00000001ff047887 */ /* 0x000fe40008000000 */
[----:B------:R-:W-:-:S04]  /*2ca0*/  USEL UR6, UR6, URZ, UP0 ;  /* 0x000000ff06067287 */ /* 0x000fc80008000000 */
[----:B------:R-:W-:Y:S01]  /*2cb0*/  ULEA UR6, UR6, UR5, 0x3 ;  /* 0x0000000506067291 */ /* 0x000fe2000f8e18ff */
[----:B-1----:R-:W-:-:S04]  /*2cc0*/  LOP3.LUT R2, R17, UR4, RZ, 0x3c, !PT ;  /* 0x0000000411027c12 */ /* 0x002fc8000f8e3cff */
[----:B------:R-:W-:Y:S01]  /*2cd0*/  SHF.L.U32 R2, R2, 0x1f, RZ ;  /* 0x0000001f02027819 */ /* 0x000fe200000006ff */
[----:B----4-:R-:W-:-:S07]  /*2ce0*/  IMAD.U32 R0, RZ, RZ, UR6 ;  /* 0x00000006ff007e24 */ /* 0x010fce000f8e00ff */
.L_x_41:
[----:B-1----:R1:W2:Y:S02]  /*2cf0*/  SYNCS.PHASECHK.TRANS64.TRYWAIT P0, [R0+URZ], R2 ;  /* 0x00000002000075a7 */ /* 0x0022a400080011ff */
[----:B--2---:R-:W-:Y:S05]  /*2d00*/  @!P0 NANOSLEEP.SYNCS 0x989680 ;  /* 0x009896800000895d */ /* 0x004fea0003900000 */
[----:B------:R-:W2:Y:S02]  /*2d10*/  @!P0 SYNCS.PHASECHK.TRANS64 P0, [R0+URZ], R2 ;  /* 0x00000002000085a7 */ /* 0x000ea400080010ff */
[----:B--2---:R-:W-:Y:S05]  /*2d20*/  @P0 EXIT ;  /* 0x000000000000094d */ /* 0x004fea0003800000 */
[----:B------:R-:W-:Y:S05]  /*2d30*/  BRA `(.L_x_41) ;  /* 0xfffffffc00ec7947 */ /* 0x000fea000383ffff */
.L_x_17:
[----:B------:R-:W-:-:S04]  /*2d40*/  UISETP.NE.AND UP1, UPT, UR37, URZ, UPT ;  /* 0x000000ff2500728c */ /* 0x000fc8000bf25270 */
[----:B------:R-:W-:-:S09]  /*2d50*/  UISETP.NE.OR UP1, UPT, UR8, 0x1, UP1 ;  /* 0x000000010800788c */ /* 0x000fd20008f25670 */
[----:B------:R-:W-:Y:S05]  /*2d60*/  BRA.U UP1, `(.L_x_42) ;  /* 0x0000000501487547 */ /* 0x000fea000b800000 */
[----:B------:R-:W-:Y:S01]  /*2d70*/  ISETP.NE.AND P2, PT, R2, RZ, PT ;  /* 0x000000ff0200720c */ /* 0x000fe20003f45270 */
[----:B------:R-:W-:Y:S01]  /*2d80*/  IMAD.MOV.U32 R12, RZ, RZ, 0x1 ;  /* 0x00000001ff0c7424 */ /* 0x000fe200078e00ff */
[----:B------:R-:W-:Y:S02]  /*2d90*/  CS2R R10, SRZ ;  /* 0x00000000000a7805 */ /* 0x000fe4000001ff00 */
[----:B------:R-:W-:Y:S01]  /*2da0*/  CS2R R8, SRZ ;  /* 0x0000000000087805 */ /* 0x000fe2000001ff00 */
[----:B------:R-:W-:Y:S01]  /*2db0*/  UMOV UR4, 0x400 ;  /* 0x0000040000047882 */ /* 0x000fe20000000000 */
[----:B------:R-:W-:Y:S01]  /*2dc0*/  UMOV UR6, URZ ;  /* 0x000000ff00067c82 */ /* 0x000fe20008000000 */
[----:B------:R-:W-:-:S12]  /*2dd0*/  ULEA UR37, UR37, UR4, 0x18 ;  /* 0x0000000425257291 */ /* 0x000fd8000f8ec0ff */
.L_x_46:
[----:B------:R-:W-:Y:S02]  /*2de0*/  LEA R0, R8, UR37, 0x3 ;  /* 0x0000002508007c11 */ /* 0x000fe4000f8e18ff */
[----:B------:R-:W-:-:S03]  /*2df0*/  SHF.L.U32 R4, R9, 0x1f, RZ ;  /* 0x0000001f09047819 */ /* 0x000fc600000006ff */
[----:B------:R-:W-:Y:S01]  /*2e00*/  VIADD R5, R0, 0xe0 ;  /* 0x000000e000057836 */ /* 0x000fe20000000000 */
[----:B------:R-:W1:Y:S02]  /*2e10*/  SYNCS.PHASECHK.TRANS64.TRYWAIT P0, [R0+URZ+0xd0], R4 ;  /* 0x0000d004000075a7 */ /* 0x000e6400080011ff */
[----:B-1----:R-:W-:Y:S05]  /*2e20*/  @!P0 BRA `(.L_x_43) ;  /* 0x0000007c003c8947 */ /* 0x002fea0003800000 */
.L_x_175:
[----:B------:R-:W-:Y:S01]  /*2e30*/  ULEA UR5, UR6, UR37, 0x3 ;  /* 0x0000002506057291 */ /* 0x000fe2000f8e18ff */
[----:B-1----:R-:W-:Y:S01]  /*2e40*/  PRMT R0, RZ, 0x654, R5 ;  /* 0x00000654ff007816 */ /* 0x002fe20000000005 */
[----:B------:R-:W-:Y:S01]  /*2e50*/  @!P2 IMAD.MOV.U32 R4, RZ, RZ, 0x10 ;  /* 0x00000010ff04a424 */ /* 0x000fe200078e00ff */
[----:B------:R-:W-:Y:S01]  /*2e60*/  SHF.L.U32 R5, R12, 0x1f, RZ ;  /* 0x0000001f0c057819 */ /* 0x000fe200000006ff */
[----:B------:R-:W-:Y:S01]  /*2e70*/  UIADD3 UR4, UPT, UPT, UR5, 0x70, URZ ;  /* 0x0000007005047890 */ /* 0x000fe2000fffe0ff */
[----:B------:R1:W-:Y:S05]  /*2e80*/  SYNCS.ARRIVE.TRANS64.RED.A1T0 RZ, [R0+URZ], RZ ;  /* 0x000000ff00ff79a7 */ /* 0x0003ea00081004ff */
[----:B------:R-:W-:Y:S01]  /*2e90*/  IMAD.U32 R6, RZ, RZ, UR4 ;  /* 0x00000004ff067e24 */ /* 0x000fe2000f8e00ff */
[----:B------:R-:W2:Y:S04]  /*2ea0*/  SYNCS.PHASECHK.TRANS64.TRYWAIT P0, [UR5+0x80], R5 ;  /* 0x00008005ff0075a7 */ /* 0x000ea80008001105 */
[----:B------:R-:W-:Y:S01]  /*2eb0*/  PRMT R6, R2, 0x654, R6 ;  /* 0x0000065402067816 */ /* 0x000fe20000000006 */
[----:B-12---:R-:W-:Y:S06]  /*2ec0*/  @!P0 BRA `(.L_x_44) ;  /* 0x0000007c00288947 */ /* 0x006fec0003800000 */
.L_x_177:
[----:B------:R-:W-:Y:S01]  /*2ed0*/  ULEA UR4, UR6, UR37, 0x4 ;  /* 0x0000002506047291 */ /* 0x000fe2000f8e20ff */
[----:B------:R-:W-:Y:S01]  /*2ee0*/  SEL R3, R6, R3, !P2 ;  /* 0x0000000306037207 */ /* 0x000fe20005000000 */
[----:B------:R-:W-:Y:S01]  /*2ef0*/  UIADD3 UR5, UPT, UPT, UR5, 0x70, URZ ;  /* 0x0000007005057890 */ /* 0x000fe2000fffe0ff */
[----:B-1----:R-:W-:Y:S01]  /*2f00*/  LEA R0, R11, UR37, 0x3 ;  /* 0x000000250b007c11 */ /* 0x002fe2000f8e18ff */
[----:B------:R-:W-:Y:S01]  /*2f10*/  UIADD3 UR4, UPT, UPT, UR4, 0x100, URZ ;  /* 0x0000010004047890 */ /* 0x000fe2000fffe0ff */
[----:B------:R1:W-:Y:S01]  /*2f20*/  @!P2 SYNCS.ARRIVE.TRANS64.RED RZ, [R3+URZ], R4 ;  /* 0x0000000403ffa9a7 */ /* 0x0003e200080004ff */
[----:B------:R-:W-:Y:S01]  /*2f30*/  UIADD3 UR6, UPT, UPT, UR6, 0x1, URZ ;  /* 0x0000000106067890 */ /* 0x000fe2000fffe0ff */
[----:B------:R-:W-:-:S03]  /*2f40*/  VIADD R8, R8, 0x1 ;  /* 0x0000000108087836 */ /* 0x000fc60000000000 */
[----:B------:R-:W-:Y:S02]  /*2f50*/  UISETP.NE.AND UP0, UPT, UR6, 0x2, UPT ;  /* 0x000000020600788c */ /* 0x000fe4000bf05270 */
[----:B------:R-:W-:Y:S01]  /*2f60*/  ISETP.NE.AND P0, PT, R8, 0x2, PT ;  /* 0x000000020800780c */ /* 0x000fe20003f05270 */
[----:B------:R-:W-:Y:S06]  /*2f70*/  UGETNEXTWORKID.BROADCAST [UR4], [UR5] ;  /* 0x00000000040073ca */ /* 0x000fec0008000100 */
[----:B------:R-:W-:Y:S02]  /*2f80*/  USEL UR4, URZ, 0x1, UP0 ;  /* 0x00000001ff047887 */ /* 0x000fe40008000000 */
[----:B------:R-:W-:-:S04]  /*2f90*/  USEL UR6, UR6, URZ, UP0 ;  /* 0x000000ff06067287 */ /* 0x000fc80008000000 */
[----:B------:R-:W-:Y:S02]  /*2fa0*/  LOP3.LUT R12, R12, UR4, RZ, 0x3c, !PT ;  /* 0x000000040c0c7c12 */ /* 0x000fe4000f8e3cff */
[----:B-1----:R-:W-:-:S04]  /*2fb0*/  SHF.L.U32 R4, R10, 0x1f, RZ ;  /* 0x0000001f0a047819 */ /* 0x002fc800000006ff */
[----:B------:R-:W1:Y:S02]  /*2fc0*/  SYNCS.PHASECHK.TRANS64.TRYWAIT P1, [R0+URZ+0x70], R4 ;  /* 0x00007004000075a7 */ /* 0x000e6400080211ff */
[----:B-1----:R-:W-:Y:S05]  /*2fd0*/  @!P1 BRA `(.L_x_45) ;  /* 0x0000007800fc9947 */ /* 0x002fea0003800000 */
.L_x_178:
[C---:B-1----:R-:W-:Y:S01]  /*2fe0*/  LEA R4, R11.reuse, UR37, 0x4 ;  /* 0x000000250b047c11 */ /* 0x042fe2000f8e20ff */
[----:B------:R-:W-:Y:S01]  /*2ff0*/  VIADD R0, R0, 0x80 ;  /* 0x0000008000007836 */ /* 0x000fe20000000000 */
[----:B------:R-:W-:Y:S01]  /*3000*/  SEL R8, R8, RZ, P0 ;  /* 0x000000ff08087207 */ /* 0x000fe20000000000 */
[----:B------:R-:W-:-:S03]  /*3010*/  VIADD R11, R11, 0x1 ;  /* 0x000000010b0b7836 */ /* 0x000fc60000000000 */
[----:B------:R-:W1:Y:S01]  /*3020*/  LDS.128 R4, [R4+0x100] ;  /* 0x0001000004047984 */ /* 0x000e620000000c00 */
[----:B------:R-:W-:Y:S02]  /*3030*/  PRMT R0, RZ, 0x654, R0 ;  /* 0x00000654ff007816 */ /* 0x000fe40000000000 */
[C---:B------:R-:W-:Y:S01]  /*3040*/  ISETP.NE.AND P1, PT, R11.reuse, 0x2, PT ;  /* 0x000000020b00780c */ /* 0x040fe20003f25270 */
[----:B------:R-:W-:Y:S01]  /*3050*/  @!PT LDS RZ, [RZ] ;  /* 0x00000000fffff984 */ /* 0x000fe20000000800 */
[----:B------:R-:W-:Y:S01]  /*3060*/  @!PT LDS RZ, [RZ] ;  /* 0x00000000fffff984 */ /* 0x000fe20000000800 */
[----:B------:R-:W-:Y:S01]  /*3070*/  @!PT LDS RZ, [RZ] ;  /* 0x00000000fffff984 */ /* 0x000fe20000000800 */
[----:B------:R-:W-:Y:S01]  /*3080*/  @!PT LDS RZ, [RZ] ;  /* 0x00000000fffff984 */ /* 0x000fe20000000800 */
[----:B------:R2:W-:Y:S06]  /*3090*/  MEMBAR.ALL.CTA ;  /* 0x0000000000007992 */ /* 0x0005ec0000008000 */
[----:B--2---:R-:W2:Y:S01]  /*30a0*/  FENCE.VIEW.ASYNC.S ;  /* 0x00000000000073c6 */ /* 0x004ea20000000000 */
[----:B------:R-:W-:Y:S01]  /*30b0*/  SEL R11, R11, RZ, P1 ;  /* 0x000000ff0b0b7207 */ /* 0x000fe20000800000 */
[----:B--2---:R2:W-:Y:S01]  /*30c0*/  SYNCS.ARRIVE.TRANS64.RED.A1T0 RZ, [R0+URZ], RZ ;  /* 0x000000ff00ff79a7 */ /* 0x0045e200081004ff */
[----:B-1----:R-:W-:-:S02]  /*30d0*/  LOP3.LUT P3, RZ, R6, 0x1, RZ, 0xc0, !PT ;  /* 0x0000000106ff7812 */ /* 0x002fc4000786c0ff */
[----:B------:R-:W-:-:S04]  /*30e0*/  SEL R4, RZ, 0x1, P1 ;  /* 0x00000001ff047807 */ /* 0x000fc80000800000 */
[----:B------:R-:W-:Y:S02]  /*30f0*/  LOP3.LUT R10, R10, R4, RZ, 0x3c, !PT ;  /* 0x000000040a0a7212 */ /* 0x000fe400078e3cff */
[----:B--2---:R-:W-:-:S04]  /*3100*/  SEL R0, RZ, 0x1, P0 ;  /* 0x00000001ff007807 */ /* 0x004fc80000000000 */
[----:B------:R-:W-:Y:S01]  /*3110*/  LOP3.LUT R9, R9, R0, RZ, 0x3c, !PT ;  /* 0x0000000009097212 */ /* 0x000fe200078e3cff */
[----:B------:R-:W-:Y:S06]  /*3120*/  @P3 BRA `(.L_x_46) ;  /* 0xfffffffc002c3947 */ /* 0x000fec000383ffff */
[----:B------:R-:W-:Y:S01]  /*3130*/  ULEA UR5, UR6, UR37, 0x3 ;  /* 0x0000002506057291 */ /* 0x000fe2000f8e18ff */
[----:B------:R-:W-:-:S08]  /*3140*/  SHF.L.U32 R2, R12, 0x1f, RZ ;  /* 0x0000001f0c027819 */ /* 0x000fd000000006ff */
[----:B------:R-:W1:Y:S02]  /*3150*/  SYNCS.PHASECHK.TRANS64 P0, [UR5+0x80], R2 ;  /* 0x00008002ff0075a7 */ /* 0x000e640008001005 */
[----:B-1----:R-:W-:Y:S05]  /*3160*/  @P0 BRA `(.L_x_47) ;  /* 0x0000000000080947 */ /* 0x002fea0003800000 */
[----:B------:R-:W1:Y:S02]  /*3170*/  SYNCS.PHASECHK.TRANS64.TRYWAIT P0, [UR5+0x80], R2 ;  /* 0x00008002ff0075a7 */ /* 0x000e640008001105 */
[----:B-1----:R-:W-:Y:S05]  /*3180*/  @!P0 BRA `(.L_x_48) ;  /* 0x0000007800a48947 */ /* 0x002fea0003800000 */
.L_x_47:
[----:B------:R-:W-:-:S04]  /*3190*/  UIADD3 UR4, UPT, UPT, UR6, 0x1, URZ ;  /* 0x0000000106047890 */ /* 0x000fc8000fffe0ff */
[----:B------:R-:W-:-:S04]  /*31a0*/  UISETP.NE.AND UP0, UPT, UR4, 0x2, UPT ;  /* 0x000000020400788c */ /* 0x000fc8000bf05270 */
[----:B------:R-:W-:Y:S02]  /*31b0*/  USEL UR7, URZ, 0x1, UP0 ;  /* 0x00000001ff077887 */ /* 0x000fe40008000000 */
[----:B------:R-:W-:-:S04]  /*31c0*/  USEL UR4, UR4, URZ, UP0 ;  /* 0x000000ff04047287 */ /* 0x000fc80008000000 */
[----:B------:R-:W-:Y:S01]  /*31d0*/  ULEA UR4, UR4, UR37, 0x3 ;  /* 0x0000002504047291 */ /* 0x000fe2000f8e18ff */
[----:B-1----:R-:W-:-:S04]  /*31e0*/  LOP3.LUT R2, R12, UR7, RZ, 0x3c, !PT ;  /* 0x000000070c027c12 */ /* 0x002fc8000f8e3cff */
[----:B------:R-:W-:-:S04]  /*31f0*/  SHF.L.U32 R0, R2, 0x1f, RZ ;  /* 0x0000001f02007819 */ /* 0x000fc800000006ff */
[----:B------:R-:W1:Y:S02]  /*3200*/  SYNCS.PHASECHK.TRANS64 P0, [UR4+0x80], R0 ;  /* 0x00008000ff0075a7 */ /* 0x000e640008001004 */
[----:B-1----:R-:W-:Y:S05]  /*3210*/  @P0 EXIT ;  /* 0x000000000000094d */ /* 0x002fea0003800000 */
[----:B------:R-:W-:Y:S02]  /*3220*/  SHF.L.U32 R2, R2, 0x1f, RZ ;  /* 0x0000001f02027819 */ /* 0x000fe400000006ff */
[----:B------:R-:W-:-:S07]  /*3230*/  MOV R0, UR4 ;  /* 0x0000000400007c02 */ /* 0x000fce0008000f00 */
.L_x_49:
[----:B-1----:R1:W2:Y:S02]  /*3240*/  SYNCS.PHASECHK.TRANS64.TRYWAIT P0, [R0+URZ+0x80], R2 ;  /* 0x00008002000075a7 */ /* 0x0022a400080011ff */
[----:B--2---:R-:W-:Y:S05]  /*3250*/  @!P0 NANOSLEEP.SYNCS 0x989680 ;  /* 0x009896800000895d */ /* 0x004fea0003900000 */
[----:B------:R-:W2:Y:S02]  /*3260*/  @!P0 SYNCS.PHASECHK.TRANS64 P0, [R0+URZ+0x80], R2 ;  /* 0x00008002000085a7 */ /* 0x000ea400080010ff */
[----:B--2---:R-:W-:Y:S05]  /*3270*/  @P0 EXIT ;  /* 0x000000000000094d */ /* 0x004fea0003800000 */
[----:B------:R-:W-:Y:S05]  /*3280*/  BRA `(.L_x_49) ;  /* 0xfffffffc00ec7947 */ /* 0x000fea000383ffff */
.L_x_42:
[----:B------:R-:W-:-:S09]  /*3290*/  UISETP.NE.AND UP1, UPT, UR8, URZ, UPT ;  /* 0x000000ff0800728c */ /* 0x000fd2000bf25270 */
[----:B------:R-:W-:Y:S05]  /*32a0*/  BRA.U UP1, `(.L_x_50) ;  /* 0x00000011013c7547 */ /* 0x000fea000b800000 */
[----:B------:R-:W-:Y:S01]  /*32b0*/  UMOV UR4, 0x40 ;  /* 0x0000004000047882 */ /* 0x000fe20000000000 */
[----:B------:R-:W-:Y:S01]  /*32c0*/  NOP ;  /* 0x0000000000007918 */ /* 0x000fe20000000000 */
[----:B------:R-:W-:Y:S01]  /*32d0*/  ULEA UR4, UR37, UR4, 0x18 ;  /* 0x0000000425047291 */ /* 0x000fe2000f8ec0ff */
[----:B------:R-:W-:Y:S02]  /*32e0*/  UMOV UR5, 0x400 ;  /* 0x0000040000057882 */ /* 0x000fe40000000000 */
[----:B------:R-:W-:-:S06]  /*32f0*/  ULEA UR37, UR37, UR5, 0x18 ;  /* 0x0000000525257291 */ /* 0x000fcc000f8ec0ff */
[----:B------:R-:W1:Y:S02]  /*3300*/  LDS.U8 R0, [UR4+0x1c] ;  /* 0x00001c04ff007984 */ /* 0x000e640008000000 */
[----:B-1----:R-:W-:-:S13]  /*3310*/  ISETP.NE.AND P0, PT, R0, RZ, PT ;  /* 0x000000ff0000720c */ /* 0x002fda0003f05270 */
[----:B------:R-:W-:Y:S05]  /*3320*/  @P0 BRA `(.L_x_51) ;  /* 0x0000000000580947 */ /* 0x000fea0003800000 */
[----:B------:R-:W-:-:S13]  /*3330*/  ELECT P0, URZ, PT ;  /* 0x0000000000ff782f */ /* 0x000fda0003800000 */
[----:B------:R-:W-:Y:S05]  /*3340*/  @!P0 BRA `(.L_x_52) ;  /* 0x0000000000608947 */ /* 0x000fea0003800000 */
[----:B------:R-:W-:Y:S01]  /*3350*/  UMOV UR5, 0x10 ;  /* 0x0000001000057882 */ /* 0x000fe20000000000 */
[----:B------:R-:W-:Y:S01]  /*3360*/  HFMA2 R0, -RZ, RZ, 0, 5.9604644775390625e-08 ;  /* 0x00000001ff007431 */ /* 0x000fe200000001ff */
[----:B------:R-:W-:-:S03]  /*3370*/  MOV R2, 0xffff ;  /* 0x0000ffff00027802 */ /* 0x000fc60000000f00 */
[----:B------:R-:W-:Y:S04]  /*3380*/  DEPBAR.LE SB1, 0x36 ;  /* 0x00009d800000791a */ /* 0x000fe80000000000 */
[----:B------:R-:W1:Y:S02]  /*3390*/  UTCATOMSWS.FIND_AND_SET.ALIGN UP0, UR5, UR5 ;  /* 0x00000005000575e3 */ /* 0x000e640008000800 */
[----:B-1----:R-:W-:Y:S01]  /*33a0*/  MOV R3, UR5 ;  /* 0x0000000500037c02 */ /* 0x002fe20008000f00 */
[----:B------:R-:W-:Y:S06]  /*33b0*/  BRA.U UP0, `(.L_x_53) ;  /* 0x0000000100187547 */ /* 0x000fec000b800000 */
.L_x_54:
[----:B------:R-:W-:Y:S05]  /*33c0*/  NANOSLEEP 0x64 ;  /* 0x000000640000795d */ /* 0x000fea0003800000 */
[----:B------:R-:W-:-:S05]  /*33d0*/  UMOV UR5, 0x10 ;  /* 0x0000001000057882 */ /* 0x000fca0000000000 */
[----:B------:R-:W-:Y:S04]  /*33e0*/  DEPBAR.LE SB1, 0x36 ;  /* 0x00009d800000791a */ /* 0x000fe80000000000 */
[----:B------:R-:W1:Y:S02]  /*33f0*/  UTCATOMSWS.FIND_AND_SET.ALIGN UP0, UR5, UR5 ;  /* 0x00000005000575e3 */ /* 0x000e640008000800 */
[----:B-1----:R-:W-:Y:S01]  /*3400*/  MOV R3, UR5 ;  /* 0x0000000500037c02 */ /* 0x002fe20008000f00 */
[----:B------:R-:W-:Y:S05]  /*3410*/  BRA.U !UP0, `(.L_x_54) ;  /* 0xfffffffd08e87547 */ /* 0x000fea000b83ffff */
.L_x_53:
[-C--:B------:R-:W-:Y:S02]  /*3420*/  SHF.L.U32 R2, R2, R3.reuse, RZ ;  /* 0x0000000302027219 */ /* 0x080fe400000006ff */
[----:B------:R-:W-:Y:S01]  /*3430*/  SHF.L.U32 R0, R0, R3, RZ ;  /* 0x0000000300007219 */ /* 0x000fe200000006ff */
[----:B------:R-:W-:Y:S02]  /*3440*/  IMAD.SHL.U32 R3, R3, 0x20, RZ ;  /* 0x0000002003037824 */ /* 0x000fe400078e00ff */
[----:B------:R1:W-:Y:S04]  /*3450*/  ATOMS.OR RZ, [UR4+0x14], R2 ;  /* 0x00001402ffff798c */ /* 0x0003e8000b000004 */
[----:B------:R1:W-:Y:S04]  /*3460*/  ATOMS.OR RZ, [UR4+0x18], R0 ;  /* 0x00001800ffff798c */ /* 0x0003e8000b000004 */
[----:B------:R1:W-:Y:S01]  /*3470*/  STS [UR37+0x120], R3 ;  /* 0x00012003ff007988 */ /* 0x0003e20008000825 */
[----:B------:R-:W-:Y:S05]  /*3480*/  BRA `(.L_x_52) ;  /* 0x0000000000107947 */ /* 0x000fea0003800000 */
.L_x_51:
[----:B------:R-:W-:Y:S02]  /*3490*/  MOV R0, 0xffffffff ;  /* 0xffffffff00007802 */ /* 0x000fe40000000f00 */
[----:B------:R-:W-:-:S03]  /*34a0*/  MOV R2, 0x34d0 ;  /* 0x000034d000027802 */ /* 0x000fc60000000f00 */
[----:B------:R1:W-:Y:S04]  /*34b0*/  STS [UR37+0x120], R0 ;  /* 0x00012000ff007988 */ /* 0x0003e80008000825 */
[----:B-1-3-5:R-:W-:Y:S05]  /*34c0*/  CALL.REL.NOINC `($__internal_1_$__cuda_sm10x_tcgen05_guardrail_trap_phase_invalid_during_alloc) ;  /* 0x00000080009c7944 */ /* 0x02afea0003c00000 */
.L_x_52:
[----:B------:R-:W-:Y:S05]  /*34d0*/  WARPSYNC.ALL ;  /* 0x0000000000007948 */ /* 0x000fea0003800000 */
[----:B------:R-:W2:Y:S01]  /*34e0*/  S2UR UR5, SR_CgaCtaId ;  /* 0x00000000000579c3 */ /* 0x000ea20000008800 */
[----:B------:R-:W-:Y:S01]  /*34f0*/  UMOV UR4, 0x400 ;  /* 0x0000040000047882 */ /* 0x000fe20000000000 */
[----:B------:R-:W-:-:S06]  /*3500*/  NOP ;  /* 0x0000000000007918 */ /* 0x000fcc0000000000 */
[----:B------:R-:W-:Y:S06]  /*3510*/  BAR.ARV 0x6, 0xa0 ;  /* 0x0182800000007b1d */ /* 0x000fec0000002000 */
[----:B------:R-:W4:Y:S01]  /*3520*/  LDCU UR7, c[0x0][0x38c] ;  /* 0x00007180ff0777ac */ /* 0x000f220008000800 */
[----:B------:R-:W-:Y:S01]  /*3530*/  IMAD.MOV.U32 R11, RZ, RZ, 0x1 ;  /* 0x00000001ff0b7424 */ /* 0x000fe200078e00ff */
[----:B------:R-:W-:Y:S01]  /*3540*/  CS2R R8, SRZ ;  /* 0x0000000000087805 */ /* 0x000fe2000001ff00 */
[----:B------:R-:W-:Y:S01]  /*3550*/  IMAD.MOV.U32 R10, RZ, RZ, RZ ;  /* 0x000000ffff0a7224 */ /* 0x000fe200078e00ff */
[----:B------:R-:W3:Y:S01]  /*3560*/  LDCU UR6, c[0x0][0x38c] ;  /* 0x00007180ff0677ac */ /* 0x000ee20008000800 */
[----:B------:R-:W-:Y:S01]  /*3570*/  UMOV UR15, URZ ;  /* 0x000000ff000f7c82 */ /* 0x000fe20008000000 */
[----:B------:R-:W-:Y:S01]  /*3580*/  UMOV UR14, URZ ;  /* 0x000000ff000e7c82 */ /* 0x000fe20008000000 */
[----:B--2---:R-:W-:Y:S01]  /*3590*/  ULEA UR5, UR5, UR4, 0x18 ;  /* 0x0000000405057291 */ /* 0x004fe2000f8ec0ff */
[----:B------:R-:W-:Y:S01]  /*35a0*/  UMOV UR32, 0x0 ;  /* 0x0000000000207882 */ /* 0x000fe20000000000 */
[----:B------:R-:W-:-:S02]  /*35b0*/  UMOV UR33, 0x4418910 ;  /* 0x0441891000217882 */ /* 0x000fc40000000000 */
[----:B------:R-:W-:Y:S02]  /*35c0*/  UIADD3 UR9, UPT, UPT, UR5, 0x8800, URZ ;  /* 0x0000880005097890 */ /* 0x000fe4000fffe0ff */
[----:B------:R-:W-:Y:S02]  /*35d0*/  UIADD3 UR10, UPT, UPT, UR5, 0x10800, URZ ;  /* 0x00010800050a7890 */ /* 0x000fe4000fffe0ff */
[----:B----4-:R-:W-:Y:S01]  /*35e0*/  UIADD3 UR7, UPT, UPT, UR7, 0x3f, URZ ;  /* 0x0000003f07077890 */ /* 0x010fe2000fffe0ff */
[----:B-1----:R-:W1:Y:S01]  /*35f0*/  LDS R0, [UR5+0x120] ;  /* 0x00012005ff007984 */ /* 0x002e620008000800 */
[----:B------:R-:W-:Y:S02]  /*3600*/  USHF.R.U32.HI UR9, URZ, 0x4, UR9 ;  /* 0x00000004ff097899 */ /* 0x000fe40008011609 */
[----:B------:R-:W-:Y:S02]  /*3610*/  USHF.R.S32.HI UR4, URZ, 0x1f, UR7 ;  /* 0x0000001fff047899 */ /* 0x000fe40008011407 */
[----:B------:R-:W-:-:S02]  /*3620*/  USHF.R.U32.HI UR10, URZ, 0x4, UR10 ;  /* 0x00000004ff0a7899 */ /* 0x000fc4000801160a */
[----:B------:R-:W-:Y:S02]  /*3630*/  ULEA.HI UR4, UR4, UR7, URZ, 0x6 ;  /* 0x0000000704047291 */ /* 0x000fe4000f8f30ff */
[----:B------:R-:W-:Y:S02]  /*3640*/  ULOP3.LUT UR9, UR9, 0x3fff, URZ, 0xc0, !UPT ;  /* 0x00003fff09097892 */ /* 0x000fe4000f8ec0ff */
[----:B------:R-:W-:Y:S02]  /*3650*/  USHF.R.S32.HI UR4, URZ, 0x6, UR4 ;  /* 0x00000006ff047899 */ /* 0x000fe40008011404 */
[----:B------:R-:W-:Y:S02]  /*3660*/  ULOP3.LUT UR10, UR10, 0x3fff, URZ, 0xc0, !UPT ;  /* 0x00003fff0a0a7892 */ /* 0x000fe4000f8ec0ff */
[----:B------:R-:W-:Y:S01]  /*3670*/  UISETP.LT.AND UP0, UPT, UR4, 0x1, UPT ;  /* 0x000000010400788c */ /* 0x000fe2000bf01270 */
[----:B------:R-:W-:Y:S01]  /*3680*/  UMOV UR30, 0x0 ;  /* 0x00000000001e7882 */ /* 0x000fe20000000000 */
[----:B------:R-:W-:-:S02]  /*3690*/  UMOV UR31, 0x4418910 ;  /* 0x04418910001f7882 */ /* 0x000fc40000000000 */
[----:B------:R-:W-:Y:S01]  /*36a0*/  USEL UR8, UR4, 0x1, !UP0 ;  /* 0x0000000104087887 */ /* 0x000fe2000c000000 */
[----:B------:R-:W-:Y:S01]  /*36b0*/  UMOV UR28, 0x0 ;  /* 0x00000000001c7882 */ /* 0x000fe20000000000 */
[----:B------:R-:W-:Y:S01]  /*36c0*/  UMOV UR29, 0x4418910 ;  /* 0x04418910001d7882 */ /* 0x000fe20000000000 */
[----:B------:R-:W-:Y:S01]  /*36d0*/  UMOV UR26, 0x0 ;  /* 0x00000000001a7882 */ /* 0x000fe20000000000 */
[----:B------:R-:W-:Y:S01]  /*36e0*/  UMOV UR27, 0x4418910 ;  /* 0x04418910001b7882 */ /* 0x000fe20000000000 */
[----:B------:R-:W-:Y:S01]  /*36f0*/  UMOV UR24, 0x0 ;  /* 0x0000000000187882 */ /* 0x000fe20000000000 */
[----:B------:R-:W-:Y:S01]  /*3700*/  UMOV UR25, 0x4418910 ;  /* 0x0441891000197882 */ /* 0x000fe20000000000 */
[----:B------:R-:W-:Y:S01]  /*3710*/  UMOV UR22, 0x0 ;  /* 0x0000000000167882 */ /* 0x000fe20000000000 */
[----:B------:R-:W-:Y:S01]  /*3720*/  UMOV UR23, 0x4418910 ;  /* 0x0441891000177882 */ /* 0x000fe20000000000 */
[----:B------:R-:W-:Y:S02]  /*3730*/  ULOP3.LUT UR9, UR9, 0x2000000, URZ, 0xfc, !UPT ;  /* 0x0200000009097892 */ /* 0x000fe4000f8efcff */
[----:B------:R-:W-:-:S02]  /*3740*/  ULOP3.LUT UR10, UR10, 0x2000000, URZ, 0xfc, !UPT ;  /* 0x020000000a0a7892 */ /* 0x000fc4000f8efcff */
[----:B------:R-:W-:Y:S02]  /*3750*/  UIADD3 UR8, UPT, UPT, -UR8, URZ, URZ ;  /* 0x000000ff08087290 */ /* 0x000fe4000fffe1ff */
[----:B---3--:R-:W-:Y:S01]  /*3760*/  UISETP.GE.AND UP3, UPT, UR6, 0x1, UPT ;  /* 0x000000010600788c */ /* 0x008fe2000bf66270 */
[----:B------:R-:W-:Y:S01]  /*3770*/  UMOV UR20, 0x0 ;  /* 0x0000000000147882 */ /* 0x000fe20000000000 */
[----:B------:R-:W-:Y:S01]  /*3780*/  UMOV UR21, 0x4418910 ;  /* 0x0441891000157882 */ /* 0x000fe20000000000 */
[----:B------:R-:W-:Y:S01]  /*3790*/  UMOV UR18, 0x0 ;  /* 0x0000000000127882 */ /* 0x000fe20000000000 */
[----:B-1----:R-:W-:Y:S01]  /*37a0*/  R2UR UR16, R0 ;  /* 0x00000000001072ca */ /* 0x002fe200000e0000 */
[----:B------:R-:W-:-:S14]  /*37b0*/  UMOV UR19, 0x4418910 ;  /* 0x0441891000137882 */ /* 0x000fdc0000000000 */
.L_x_61:
[----:B------:R-:W-:Y:S02]  /*37c0*/  LEA R0, R10, UR5, 0x3 ;  /* 0x000000050a007c11 */ /* 0x000fe4000f8e18ff */
[----:B------:R-:W-:Y:S02]  /*37d0*/  SHF.L.U32 R2, R9, 0x1f, RZ ;  /* 0x0000001f09027819 */ /* 0x000fe400000006ff */
[----:B------:R-:W-:Y:S01]  /*37e0*/  PLOP3.LUT P0, PT, PT, PT, UP3, 0x80, 0x8 ;  /* 0x000000000008781c */ /* 0x000fe20003f0f038 */
[----:B------:R-:W-:Y:S01]  /*37f0*/  VIADD R3, R0, 0x80 ;  /* 0x0000008000037836 */ /* 0x000fe20000000000 */
[----:B-1----:R-:W1:Y:S02]  /*3800*/  SYNCS.PHASECHK.TRANS64.TRYWAIT P1, [R0+URZ+0x70], R2 ;  /* 0x00007002000075a7 */ /* 0x002e6400080211ff */
[----:B-1-3--:R-:W-:Y:S09]  /*3810*/  @!P1 BRA `(.L_x_55) ;  /* 0x0000007400189947 */ /* 0x00aff20003800000 */
.L_x_180:
[----:B------:R-:W-:Y:S01]  /*3820*/  LEA R4, R10, UR5, 0x4 ;  /* 0x000000050a047c11 */ /* 0x000fe2000f8e20ff */
[----:B------:R-:W-:Y:S01]  /*3830*/  @UP3 ULEA UR7, UR14, UR5, 0x3 ;  /* 0x000000050e073291 */ /* 0x000fe2000f8e18ff */
[----:B------:R-:W-:Y:S01]  /*3840*/  PLOP3.LUT P2, PT, PT, PT, PT, 0x80, 0x8 ;  /* 0x000000000008781c */ /* 0x000fe20003f4f070 */
[----:B------:R-:W-:Y:S01]  /*3850*/  ULEA UR6, UR15, UR5, 0x3 ;  /* 0x000000050f067291 */ /* 0x000fe2000f8e18ff */
[----:B------:R-:W-:Y:S01]  /*3860*/  PRMT R3, RZ, 0x654, R3 ;  /* 0x00000654ff037816 */ /* 0x000fe20000000003 */
[----:B------:R-:W-:Y:S01]  /*3870*/  ULEA.HI UR11, UR15, UR15, URZ, 0x1 ;  /* 0x0000000f0f0b7291 */ /* 0x000fe2000f8f08ff */
[----:B------:R-:W2:Y:S01]  /*3880*/  LDS.128 R4, [R4+0x100] ;  /* 0x0001000004047984 */ /* 0x000ea20000000c00 */
[----:B-1----:R-:W-:Y:S02]  /*3890*/  @P0 SHF.L.U32 R2, R8, 0x1f, RZ ;  /* 0x0000001f08020819 */ /* 0x002fe400000006ff */
[----:B------:R-:W-:Y:S01]  /*38a0*/  SHF.L.U32 R0, R11, 0x1f, RZ ;  /* 0x0000001f0b007819 */ /* 0x000fe200000006ff */
[----:B------:R-:W-:Y:S01]  /*38b0*/  @!PT LDS RZ, [RZ] ;  /* 0x00000000fffff984 */ /* 0x000fe20000000800 */
[----:B------:R-:W-:Y:S01]  /*38c0*/  @!PT LDS RZ, [RZ] ;  /* 0x00000000fffff984 */ /* 0x000fe20000000800 */
[----:B------:R-:W-:Y:S01]  /*38d0*/  @!PT LDS RZ, [RZ] ;  /* 0x00000000fffff984 */ /* 0x000fe20000000800 */
[----:B------:R-:W-:Y:S01]  /*38e0*/  @!PT LDS RZ, [RZ] ;  /* 0x00000000fffff984 */ /* 0x000fe20000000800 */
[----:B------:R1:W-:Y:S06]  /*38f0*/  MEMBAR.ALL.CTA ;  /* 0x0000000000007992 */ /* 0x0003ec0000008000 */
[----:B-1----:R-:W1:Y:S02]  /*3900*/  FENCE.VIEW.ASYNC.S ;  /* 0x00000000000073c6 */ /* 0x002e640000000000 */
[----:B-1----:R1:W-:Y:S01]  /*3910*/  SYNCS.ARRIVE.TRANS64.RED.A1T0 RZ, [R3+URZ], RZ ;  /* 0x000000ff03ff79a7 */ /* 0x0023e200081004ff */
[----:B------:R1:W3:Y:S01]  /*3920*/  @P0 SYNCS.PHASECHK.TRANS64.TRYWAIT P2, [UR7], R2 ;  /* 0x00000002ff0005a7 */ /* 0x0002e20008041107 */
[----:B------:R-:W-:-:S02]  /*3930*/  USHF.L.U32 UR7, UR11, 0x7, URZ ;  /* 0x000000070b077899 */ /* 0x000fc400080006ff */
[----:B------:R-:W-:Y:S01]  /*3940*/  ULOP3.LUT UR11, UR11, 0xffe, URZ, 0xc0, !UPT ;  /* 0x00000ffe0b0b7892 */ /* 0x000fe2000f8ec0ff */
[----:B--2---:R-:W-:Y:S01]  /*3950*/  LOP3.LUT P1, RZ, R6, 0x1, RZ, 0xc0, !PT ;  /* 0x0000000106ff7812 */ /* 0x004fe2000782c0ff */
[----:B------:R-:W-:Y:S02]  /*3960*/  ULOP3.LUT UR7, UR7, 0xffffff00, URZ, 0xc0, !UPT ;  /* 0xffffff0007077892 */ /* 0x000fe4000f8ec0ff */
[----:B------:R-:W-:Y:S02]  /*3970*/  UIADD3 UR11, UPT, UPT, -UR11, UR15, URZ ;  /* 0x0000000f0b0b7290 */ /* 0x000fe4000fffe1ff */
[----:B------:R-:W-:-:S04]  /*3980*/  UIADD3 UR7, UPT, UPT, UR16, UR7, URZ ;  /* 0x0000000710077290 */ /* 0x000fc8000fffe0ff */
[----:B------:R-:W-:Y:S01]  /*3990*/  ULEA UR7, UR11, UR7, 0x14 ;  /* 0x000000070b077291 */ /* 0x000fe2000f8ea0ff */
[----:B------:R-:W2:Y:S02]  /*39a0*/  SYNCS.PHASECHK.TRANS64.TRYWAIT P0, [UR6+0xb0], R0 ;  /* 0x0000b000ff0075a7 */ /* 0x000ea40008001106 */
[----:B-123--:R-:W-:Y:S09]  /*39b0*/  @!P0 BRA `(.L_x_56) ;  /* 0x0000007000c48947 */ /* 0x00eff20003800000 */
.L_x_182:
[----:B------:R-:W-:Y:S01]  /*39c0*/  IADD3 R10, PT, PT, R10, 0x1, RZ ;  /* 0x000000010a0a7810 */ /* 0x000fe20007ffe0ff */
[----:B------:R-:W-:Y:S06]  /*39d0*/  BRA.U !UP3, `(.L_x_57) ;  /* 0x000000050b107547 */ /* 0x000fec000b800000 */
[----:B------:R-:W-:Y:S01]  /*39e0*/  UPLOP3.LUT UP4, UPT, UPT, UPT, UPT, 0x40, 0x4 ;  /* 0x000000000004789c */ /* 0x000fe20003f8e870 */
[----:B------:R-:W-:Y:S01]  /*39f0*/  UMOV UR13, UR8 ;  /* 0x00000008000d7c82 */ /* 0x000fe20008000000 */
[----:B------:R-:W-:Y:S01]  /*3a00*/  UMOV UR12, UR4 ;  /* 0x00000004000c7c82 */ /* 0x000fe20008000000 */
[----:B------:R-:W-:-:S08]  /*3a10*/  UMOV UR17, UR14 ;  /* 0x0000000e00117c82 */ /* 0x000fd00008000000 */
.L_x_60:
[----:B------:R-:W-:Y:S02]  /*3a20*/  UIADD3 UR13, UPT, UPT, UR13, 0x1, URZ ;  /* 0x000000010d0d7890 */ /* 0x000fe4000fffe0ff */
[----:B--2---:R-:W-:Y:S02]  /*3a30*/  ULEA UR11, UR17, UR5, 0x3 ;  /* 0x00000005110b7291 */ /* 0x004fe4000f8e18ff */
[----:B------:R-:W-:Y:S01]  /*3a40*/  UISETP.NE.AND UP0, UPT, UR13, URZ, UPT ;  /* 0x000000ff0d00728c */ /* 0x000fe2000bf05270 */
[----:B---3--:R-:W-:Y:S10]  /*3a50*/  @P2 BRA `(.L_x_58) ;  /* 0x00000000000c2947 */ /* 0x008ff40003800000 */
[----:B-1----:R-:W-:Y:S04]  /*3a60*/  SHF.L.U32 R2, R8, 0x1f, RZ ;  /* 0x0000001f08027819 */ /* 0x002fe800000006ff */
[----:B------:R-:W1:Y:S02]  /*3a70*/  SYNCS.PHASECHK.TRANS64.TRYWAIT P0, [UR11], R2 ;  /* 0x00000002ff0075a7 */ /* 0x000e64000800110b */
[----:B-1----:R-:W-:Y:S05]  /*3a80*/  @!P0 BRA `(.L_x_59) ;  /* 0x0000007000a88947 */ /* 0x002fea0003800000 */
.L_x_58:
[----:B------:R-:W-:Y:S01]  /*3a90*/  UISETP.NE.AND UP1, UPT, UR12, 0x1, UPT ;  /* 0x000000010c00788c */ /* 0x000fe2000bf25270 */
[----:B------:R-:W-:Y:S01]  /*3aa0*/  PLOP3.LUT P2, PT, PT, PT, PT, 0x80, 0x8 ;  /* 0x000000000008781c */ /* 0x000fe20003f4f070 */
[----:B------:R-:W-:Y:S02]  /*3ab0*/  UIADD3 UR14, UPT, UPT, UR17, 0x1, URZ ;  /* 0x00000001110e7890 */ /* 0x000fe4000fffe0ff */
[----:B------:R-:W-:Y:S02]  /*3ac0*/  ULEA UR64, UR17, UR10, 0xc ;  /* 0x0000000a11407291 */ /* 0x000fe4000f8e60ff */
[----:B------:R-:W-:Y:S01]  /*3ad0*/  UISETP.NE.AND UP2, UPT, UR14, 0x2, UPT ;  /* 0x000000020e00788c */ /* 0x000fe2000bf45270 */
[----:B------:R-:W-:Y:S01]  /*3ae0*/  PLOP3.LUT P0, PT, PT, PT, UP1, 0x80, 0x8 ;  /* 0x000000000008781c */ /* 0x000fe20003f0f018 */
[----:B------:R-:W-:Y:S02]  /*3af0*/  ULEA UR62, UR17, UR9, 0xa ;  /* 0x00000009113e7291 */ /* 0x000fe4000f8e50ff */
[----:B------:R-:W-:Y:S02]  /*3b00*/  USEL UR35, URZ, 0x1, UP2 ;  /* 0x00000001ff237887 */ /* 0x000fe40009000000 */
[----:B------:R-:W-:Y:S02]  /*3b10*/  USEL UR14, UR14, URZ, UP2 ;  /* 0x000000ff0e0e7287 */ /* 0x000fe40009000000 */
[----:B------:R-:W-:Y:S02]  /*3b20*/  UIADD3 UR60, UPT, UPT, UR64, 0x40, URZ ;  /* 0x00000040403c7890 */ /* 0x000fe4000fffe0ff */
[----:B------:R-:W-:Y:S01]  /*3b30*/  @UP1 ULEA UR34, UR14, UR5, 0x3 ;  /* 0x000000050e221291 */ /* 0x000fe2000f8e18ff */
[----:B------:R-:W-:Y:S01]  /*3b40*/  LOP3.LUT R8, R8, UR35, RZ, 0x3c, !PT ;  /* 0x0000002308087c12 */ /* 0x000fe2000f8e3cff */
[----:B------:R-:W-:Y:S02]  /*3b50*/  UIADD3 UR58, UPT, UPT, UR62, 0x40, URZ ;  /* 0x000000403e3a7890 */ /* 0x000fe4000fffe0ff */
[----:B------:R-:W-:Y:S01]  /*3b60*/  UIADD3 UR56, UPT, UPT, UR64, 0x80, URZ ;  /* 0x0000008040387890 */ /* 0x000fe2000fffe0ff */
[----:B-1----:R-:W-:Y:S01]  /*3b70*/  @P0 SHF.L.U32 R0, R8, 0x1f, RZ ;  /* 0x0000001f08000819 */ /* 0x002fe200000006ff */
[----:B------:R-:W-:Y:S02]  /*3b80*/  UIADD3 UR54, UPT, UPT, UR62, 0x80, URZ ;  /* 0x000000803e367890 */ /* 0x000fe4000fffe0ff */
[----:B------:R-:W-:Y:S01]  /*3b90*/  UIADD3 UR52, UPT, UPT, UR64, 0xc0, URZ ;  /* 0x000000c040347890 */ /* 0x000fe2000fffe0ff */
[----:B------:R2:W3:Y:S01]  /*3ba0*/  @P0 SYNCS.PHASECHK.TRANS64.TRYWAIT P2, [UR34], R0 ;  /* 0x00000000ff0005a7 */ /* 0x0004e20008041122 */
[----:B------:R-:W-:Y:S02]  /*3bb0*/  UIADD3 UR50, UPT, UPT, UR62, 0xc0, URZ ;  /* 0x000000c03e327890 */ /* 0x000fe4000fffe0ff */
        /* <DEDUP_REMOVED lines=9> */
[----:B------:R-:W-:Y:S01]  /*3c50*/  UIADD3 UR12, UPT, UPT, UR12, -0x1, URZ ;  /* 0xffffffff0c0c7890 */ /* 0x000fe2000fffe0ff */
[----:B------:R-:W-:Y:S01]  /*3c60*/  UMOV UR65, 0x20004020 ;  /* 0x2000402000417882 */ /* 0x000fe20000000000 */
[----:B------:R-:W-:Y:S01]  /*3c70*/  UMOV UR63, 0x20004020 ;  /* 0x20004020003f7882 */ /* 0x000fe20000000000 */
[----:B------:R-:W-:Y:S01]  /*3c80*/  UMOV UR61, 0x20004020 ;  /* 0x20004020003d7882 */ /* 0x000fe20000000000 */
[----:B------:R2:W-:Y:S01]  /*3c90*/  UTCHMMA gdesc[UR62], gdesc[UR64], tmem[UR7], tmem[UR32], idesc[UR33], UP4 ;  /* 0x00ff20403e0075ea */ /* 0x0005e2000a000007 */
[----:B------:R-:W-:Y:S01]  /*3ca0*/  UPLOP3.LUT UP4, UPT, UPT, UPT, UPT, 0x80, 0x8 ;  /* 0x000000000008789c */ /* 0x000fe20003f8f070 */
[----:B------:R-:W-:Y:S01]  /*3cb0*/  UMOV UR59, 0x20004020 ;  /* 0x20004020003b7882 */ /* 0x000fe20000000000 */
[----:B------:R-:W-:Y:S01]  /*3cc0*/  UMOV UR57, 0x20004020 ;  /* 0x2000402000397882 */ /* 0x000fe20000000000 */
[----:B------:R2:W-:Y:S01]  /*3cd0*/  UTCHMMA gdesc[UR58], gdesc[UR60], tmem[UR7], tmem[UR30], idesc[UR31], UPT ;  /* 0x00ff1e3c3a0075ea */ /* 0x0005e2000b800007 */
        /* <DEDUP_REMOVED lines=14> */
[----:B------:R-:W-:Y:S01]  /*3dc0*/  UMOV UR35, 0x20004020 ;  /* 0x2000402000237882 */ /* 0x000fe20000000000 */
[----:B------:R2:W-:Y:S01]  /*3dd0*/  UTCHMMA gdesc[UR38], gdesc[UR40], tmem[UR7], tmem[UR20], idesc[UR21], UPT ;  /* 0x00ff1428260075ea */ /* 0x0005e2000b800007 */
[----:B------:R2:W-:Y:S01]  /*3de0*/  UTCHMMA gdesc[UR34], gdesc[UR36], tmem[UR7], tmem[UR18], idesc[UR19], UPT ;  /* 0x00ff1224220075ea */ /* 0x0005e2000b800007 */
[----:B------:R2:W-:Y:S01]  /*3df0*/  UTCBAR [UR11], URZ ;  /* 0x000000ff0b0073e9 */ /* 0x0005e200080000ff */
[----:B------:R-:W-:Y:S01]  /*3e00*/  UMOV UR17, UR14 ;  /* 0x0000000e00117c82 */ /* 0x000fe20008000000 */
[----:B------:R-:W-:Y:S05]  /*3e10*/  BRA.U UP0, `(.L_x_60) ;  /* 0xfffffffd00007547 */ /* 0x000fea000b83ffff */
.L_x_57:
[----:B------:R-:W-:Y:S01]  /*3e20*/  UIADD3 UR15, UPT, UPT, UR15, 0x1, URZ ;  /* 0x000000010f0f7890 */ /* 0x000fe2000fffe0ff */
[C---:B------:R-:W-:Y:S01]  /*3e30*/  ISETP.NE.AND P0, PT, R10.reuse, 0x2, PT ;  /* 0x000000020a00780c */ /* 0x040fe20003f05270 */
[----:B--2---:R-:W-:Y:S02]  /*3e40*/  UIADD3 UR7, UPT, UPT, UR6, 0x90, URZ ;  /* 0x0000009006077890 */ /* 0x004fe4000fffe0ff */
[----:B------:R-:W-:Y:S01]  /*3e50*/  UISETP.NE.AND UP0, UPT, UR15, 0x4, UPT ;  /* 0x000000040f00788c */ /* 0x000fe2000bf05270 */
[----:B-1----:R-:W-:Y:S02]  /*3e60*/  SEL R0, RZ, 0x1, P0 ;  /* 0x00000001ff007807 */ /* 0x002fe40000000000 */
[----:B------:R-:W-:Y:S01]  /*3e70*/  SEL R10, R10, RZ, P0 ;  /* 0x000000ff0a0a7207 */ /* 0x000fe20000000000 */
[----:B------:R-:W-:Y:S01]  /*3e80*/  USEL UR6, URZ, 0x1, UP0 ;  /* 0x00000001ff067887 */ /* 0x000fe20008000000 */
[----:B------:R-:W-:Y:S01]  /*3e90*/  LOP3.LUT R9, R9, R0, RZ, 0x3c, !PT ;  /* 0x0000000009097212 */ /* 0x000fe200078e3cff */
[----:B------:R-:W-:Y:S01]  /*3ea0*/  USEL UR15, UR15, URZ, UP0 ;  /* 0x000000ff0f0f7287 */ /* 0x000fe20008000000 */
[----:B------:R1:W-:Y:S03]  /*3eb0*/  UTCBAR [UR7], URZ ;  /* 0x000000ff070073e9 */ /* 0x0003e600080000ff */
[----:B------:R-:W-:Y:S01]  /*3ec0*/  LOP3.LUT R11, R11, UR6, RZ, 0x3c, !PT ;  /* 0x000000060b0b7c12 */ /* 0x000fe2000f8e3cff */
[----:B------:R-:W-:Y:S07]  /*3ed0*/  @P1 BRA `(.L_x_61) ;  /* 0xfffffff800381947 */ /* 0x000fee000383ffff */
[----:B------:R-:W2:Y:S01]  /*3ee0*/  S2UR UR4, SR_CgaCtaId ;  /* 0x00000000000479c3 */ /* 0x000ea20000008800 */
[----:B------:R-:W-:Y:S01]  /*3ef0*/  ELECT P0, URZ, PT ;  /* 0x0000000000ff782f */ /* 0x000fe20003800000 */
[----:B------:R-:W-:Y:S01]  /*3f00*/  IMAD.MOV.U32 R0, RZ, RZ, 0x1 ;  /* 0x00000001ff007424 */ /* 0x000fe200078e00ff */
[----:B------:R-:W-:Y:S01]  /*3f10*/  UIADD3 UR5, UPT, UPT, UR5, 0xb0, URZ ;  /* 0x000000b005057890 */ /* 0x000fe2000fffe0ff */
[----:B------:R-:W-:Y:S01]  /*3f20*/  SHF.L.U32 R2, R11, 0x1f, RZ ;  /* 0x0000001f0b027819 */ /* 0x000fe200000006ff */
[----:B------:R-:W-:-:S03]  /*3f30*/  UMOV UR6, 0x40 ;  /* 0x0000004000067882 */ /* 0x000fc60000000000 */
[----:B------:R-:W-:Y:S01]  /*3f40*/  UVIRTCOUNT.DEALLOC.SMPOOL 0x80 ;  /* 0x000000800000784c */ /* 0x000fe20000000000 */
[----:B--2---:R-:W-:Y:S02]  /*3f50*/  ULEA UR4, UR4, UR6, 0x18 ;  /* 0x0000000604047291 */ /* 0x004fe4000f8ec0ff */
[----:B------:R-:W-:-:S07]  /*3f60*/  ULEA UR6, UR15, UR5, 0x3 ;  /* 0x000000050f067291 */ /* 0x000fce000f8e18ff */
[----:B------:R2:W-:Y:S02]  /*3f70*/  @P0 STS.U8 [UR4+0x1c], R0 ;  /* 0x00001c00ff000988 */ /* 0x0005e40008000004 */
[----:B------:R-:W4:Y:S02]  /*3f80*/  SYNCS.PHASECHK.TRANS64.TRYWAIT P0, [UR6], R2 ;  /* 0x00000002ff0075a7 */ /* 0x000f240008001106 */
[----:B--2-4-:R-:W-:Y:S05]  /*3f90*/  @!P0 BRA `(.L_x_62) ;  /* 0x0000006c007c8947 */ /* 0x014fea0003800000 */
.L_x_185:
[----:B-1----:R-:W-:-:S04]  /*3fa0*/  UIADD3 UR7, UPT, UPT, UR15, 0x1, URZ ;  /* 0x000000010f077890 */ /* 0x002fc8000fffe0ff */
[----:B------:R-:W-:-:S04]  /*3fb0*/  UISETP.NE.AND UP0, UPT, UR7, 0x4, UPT ;  /* 0x000000040700788c */ /* 0x000fc8000bf05270 */
[----:B------:R-:W-:Y:S02]  /*3fc0*/  USEL UR8, URZ, 0x1, UP0 ;  /* 0x00000001ff087887 */ /* 0x000fe40008000000 */
[----:B------:R-:W-:-:S04]  /*3fd0*/  USEL UR7, UR7, URZ, UP0 ;  /* 0x000000ff07077287 */ /* 0x000fc80008000000 */
[----:B------:R-:W-:Y:S01]  /*3fe0*/  ULEA UR6, UR7, UR5, 0x3 ;  /* 0x0000000507067291 */ /* 0x000fe2000f8e18ff */
[----:B--2---:R-:W-:-:S04]  /*3ff0*/  LOP3.LUT R2, R11, UR8, RZ, 0x3c, !PT ;  /* 0x000000080b027c12 */ /* 0x004fc8000f8e3cff */
[----:B------:R-:W-:-:S04]  /*4000*/  SHF.L.U32 R3, R2, 0x1f, RZ ;  /* 0x0000001f02037819 */ /* 0x000fc800000006ff */
[----:B------:R-:W1:Y:S02]  /*4010*/  SYNCS.PHASECHK.TRANS64.TRYWAIT P0, [UR6], R3 ;  /* 0x00000003ff0075a7 */ /* 0x000e640008001106 */
[----:B-1----:R-:W-:Y:S05]  /*4020*/  @!P0 BRA `(.L_x_63) ;  /* 0x0000006c00708947 */ /* 0x002fea0003800000 */
.L_x_187:
[----:B------:R-:W-:-:S04]  /*4030*/  UIADD3 UR7, UPT, UPT, UR7, 0x1, URZ ;  /* 0x0000000107077890 */ /* 0x000fc8000fffe0ff */
[----:B------:R-:W-:-:S04]  /*4040*/  UISETP.NE.AND UP0, UPT, UR7, 0x4, UPT ;  /* 0x000000040700788c */ /* 0x000fc8000bf05270 */
[----:B------:R-:W-:Y:S02]  /*4050*/  USEL UR8, URZ, 0x1, UP0 ;  /* 0x00000001ff087887 */ /* 0x000fe40008000000 */
[----:B------:R-:W-:-:S04]  /*4060*/  USEL UR7, UR7, URZ, UP0 ;  /* 0x000000ff07077287 */ /* 0x000fc80008000000 */
[----:B------:R-:W-:Y:S01]  /*4070*/  ULEA UR6, UR7, UR5, 0x3 ;  /* 0x0000000507067291 */ /* 0x000fe2000f8e18ff */
[----:B------:R-:W-:-:S04]  /*4080*/  LOP3.LUT R2, R2, UR8, RZ, 0x3c, !PT ;  /* 0x0000000802027c12 */ /* 0x000fc8000f8e3cff */
[----:B-1----:R-:W-:-:S04]  /*4090*/  SHF.L.U32 R3, R2, 0x1f, RZ ;  /* 0x0000001f02037819 */ /* 0x002fc800000006ff */
[----:B------:R-:W1:Y:S02]  /*40a0*/  SYNCS.PHASECHK.TRANS64.TRYWAIT P0, [UR6], R3 ;  /* 0x00000003ff0075a7 */ /* 0x000e640008001106 */
[----:B-1----:R-:W-:Y:S05]  /*40b0*/  @!P0 BRA `(.L_x_64) ;  /* 0x0000006c00648947 */ /* 0x002fea0003800000 */
.L_x_189:
[----:B------:R-:W-:-:S04]  /*40c0*/  UIADD3 UR7, UPT, UPT, UR7, 0x1, URZ ;  /* 0x0000000107077890 */ /* 0x000fc8000fffe0ff */
[----:B------:R-:W-:-:S04]  /*40d0*/  UISETP.NE.AND UP0, UPT, UR7, 0x4, UPT ;  /* 0x000000040700788c */ /* 0x000fc8000bf05270 */
[----:B------:R-:W-:Y:S02]  /*40e0*/  USEL UR6, URZ, 0x1, UP0 ;  /* 0x00000001ff067887 */ /* 0x000fe40008000000 */
[----:B------:R-:W-:-:S04]  /*40f0*/  USEL UR7, UR7, URZ, UP0 ;  /* 0x000000ff07077287 */ /* 0x000fc80008000000 */
[----:B------:R-:W-:Y:S01]  /*4100*/  ULEA UR7, UR7, UR5, 0x3 ;  /* 0x0000000507077291 */ /* 0x000fe2000f8e18ff */
[----:B------:R-:W-:-:S04]  /*4110*/  LOP3.LUT R2, R2, UR6, RZ, 0x3c, !PT ;  /* 0x0000000602027c12 */ /* 0x000fc8000f8e3cff */
[----:B------:R-:W-:-:S04]  /*4120*/  SHF.L.U32 R2, R2, 0x1f, RZ ;  /* 0x0000001f02027819 */ /* 0x000fc800000006ff */
[----:B------:R-:W2:Y:S02]  /*4130*/  SYNCS.PHASECHK.TRANS64.TRYWAIT P0, [UR7], R2 ;  /* 0x00000002ff0075a7 */ /* 0x000ea40008001107 */
[----:B--2---:R-:W-:Y:S05]  /*4140*/  @!P0 BRA `(.L_x_65) ;  /* 0x0000006c00588947 */ /* 0x004fea0003800000 */
.L_x_191:
[----:B------:R-:W-:Y:S01]  /*4150*/  NOP ;  /* 0x0000000000007918 */ /* 0x000fe20000000000 */
[----:B-1----:R-:W1:Y:S01]  /*4160*/  LDS R0, [UR4+0x14] ;  /* 0x00001404ff007984 */ /* 0x002e620008000800 */
[----:B------:R-:W-:Y:S01]  /*4170*/  ULOP3.LUT UR6, UR16, 0xffff, URZ, 0xc0, !UPT ;  /* 0x0000ffff10067892 */ /* 0x000fe2000f8ec0ff */
[----:B------:R-:W-:Y:S01]  /*4180*/  UMOV UR8, 0xffff ;  /* 0x0000ffff00087882 */ /* 0x000fe20000000000 */
[----:B------:R-:W-:Y:S02]  /*4190*/  UMOV UR5, 0x1 ;  /* 0x0000000100057882 */ /* 0x000fe40000000000 */
[----:B------:R-:W-:-:S04]  /*41a0*/  USHF.R.U32.HI UR6, URZ, 0x5, UR6 ;  /* 0x00000005ff067899 */ /* 0x000fc80008011606 */
[----:B------:R-:W-:Y:S02]  /*41b0*/  USHF.L.U32 UR8, UR8, UR6, URZ ;  /* 0x0000000608087299 */ /* 0x000fe400080006ff */
[----:B------:R-:W-:-:S04]  /*41c0*/  USHF.L.U32 UR5, UR5, UR6, URZ ;  /* 0x0000000605057299 */ /* 0x000fc800080006ff */
[----:B-1----:R-:W-:-:S04]  /*41d0*/  LOP3.LUT R0, R0, UR8, RZ, 0xc0, !PT ;  /* 0x0000000800007c12 */ /* 0x002fc8000f8ec0ff */
[----:B------:R-:W-:-:S13]  /*41e0*/  ISETP.NE.AND P0, PT, R0, UR8, PT ;  /* 0x0000000800007c0c */ /* 0x000fda000bf05270 */
[----:B------:R-:W-:Y:S05]  /*41f0*/  @P0 BRA `(.L_x_66) ;  /* 0x0000000000580947 */ /* 0x000fea0003800000 */
[----:B------:R-:W1:Y:S02]  /*4200*/  LDS R0, [UR4+0x18] ;  /* 0x00001804ff007984 */ /* 0x000e640008000800 */
[----:B-1----:R-:W-:-:S04]  /*4210*/  LOP3.LUT R0, R0, UR5, RZ, 0xc0, !PT ;  /* 0x0000000500007c12 */ /* 0x002fc8000f8ec0ff */
[----:B------:R-:W-:-:S13]  /*4220*/  ISETP.NE.AND P0, PT, R0, UR5, PT ;  /* 0x0000000500007c0c */ /* 0x000fda000bf05270 */
[----:B------:R-:W-:Y:S05]  /*4230*/  @P0 BRA `(.L_x_67) ;  /* 0x00000000003c0947 */ /* 0x000fea0003800000 */
[----:B------:R-:W1:Y:S01]  /*4240*/  S2R R2, SR_LANEID ;  /* 0x0000000000027919 */ /* 0x000e620000000000 */
[----:B------:R-:W-:Y:S01]  /*4250*/  ULOP3.LUT UR8, URZ, UR8, URZ, 0x33, !UPT ;  /* 0x00000008ff087292 */ /* 0x000fe2000f8e33ff */
[----:B------:R-:W-:Y:S02]  /*4260*/  VOTEU.ANY UR7, UPT, PT ;  /* 0x0000000000077886 */ /* 0x000fe400038e0100 */
[----:B------:R-:W-:-:S03]  /*4270*/  UFLO.U32 UR7, UR7 ;  /* 0x00000007000772bd */ /* 0x000fc600080e0000 */
[----:B------:R-:W-:-:S04]  /*4280*/  IMAD.U32 R0, RZ, RZ, UR8 ;  /* 0x00000008ff007e24 */ /* 0x000fc8000f8e00ff */
[----:B------:R2:W4:Y:S02]  /*4290*/  REDUX UR6, R0 ;  /* 0x00000000000673c4 */ /* 0x0005240000000000 */
[----:B------:R1:W-:Y:S02]  /*42a0*/  UTCATOMSWS.AND URZ, UR8 ;  /* 0x0000000800ff79e3 */ /* 0x0003e40008000000 */
[----:B-1----:R-:W-:Y:S02]  /*42b0*/  ISETP.EQ.U32.AND P0, PT, R2, UR7, PT ;  /* 0x0000000702007c0c */ /* 0x002fe4000bf02070 */
[----:B--2---:R-:W-:Y:S02]  /*42c0*/  LOP3.LUT R0, RZ, UR5, RZ, 0x33, !PT ;  /* 0x00000005ff007c12 */ /* 0x004fe4000f8e33ff */
[----:B----4-:R-:W-:Y:S02]  /*42d0*/  MOV R2, UR6 ;  /* 0x0000000600027c02 */ /* 0x010fe40008000f00 */
[----:B------:R-:W1:Y:S07]  /*42e0*/  REDUX UR5, R0 ;  /* 0x00000000000573c4 */ /* 0x000e6e0000000000 */
[----:B------:R2:W-:Y:S01]  /*42f0*/  @P0 ATOMS.AND RZ, [UR4+0x14], R2 ;  /* 0x00001402ffff098c */ /* 0x0005e2000a800004 */
[----:B-1----:R-:W-:-:S05]  /*4300*/  IMAD.U32 R0, RZ, RZ, UR5 ;  /* 0x00000005ff007e24 */ /* 0x002fca000f8e00ff */
[----:B------:R2:W-:Y:S01]  /*4310*/  @P0 ATOMS.AND RZ, [UR4+0x18], R0 ;  /* 0x00001800ffff098c */ /* 0x0005e2000a800004 */
[----:B------:R-:W-:Y:S05]  /*4320*/  BRA `(.L_x_68) ;  /* 0x0000000000147947 */ /* 0x000fea0003800000 */
.L_x_67:
[----:B------:R-:W-:Y:S02]  /*4330*/  MOV R2, 0x4350 ;  /* 0x0000435000027802 */ /* 0x000fe40000000f00 */
[----:B---3-5:R-:W-:Y:S05]  /*4340*/  CALL.REL.NOINC `($__internal_0_$__cuda_sm10x_tcgen05_guardrail_trap_col_being_dealloced_not_returned_by_alloc) ;  /* 0x0000007000f07944 */ /* 0x028fea0003c00000 */
[----:B------:R-:W-:Y:S05]  /*4350*/  BRA `(.L_x_68) ;  /* 0x0000000000087947 */ /* 0x000fea0003800000 */
.L_x_66:
[----:B------:R-:W-:Y:S02]  /*4360*/  MOV R2, 0x4380 ;  /* 0x0000438000027802 */ /* 0x000fe40000000f00 */
[----:B---3-5:R-:W-:Y:S05]  /*4370*/  CALL.REL.NOINC `($__internal_2_$__cuda_sm10x_tcgen05_guardrail_trap_unallocated_columns_being_dealloced) ;  /* 0x0000007000fc7944 */ /* 0x028fea0003c00000 */
.L_x_68:
[----:B------:R-:W-:Y:S01]  /*4380*/  NOP ;  /* 0x0000000000007918 */ /* 0x000fe20000000000 */
[----:B------:R-:W-:Y:S05]  /*4390*/  EXIT ;  /* 0x000000000000794d */ /* 0x000fea0003800000 */
.L_x_50:
[----:B------:R-:W-:-:S09]  /*43a0*/  UISETP.NE.OR UP2, UPT, UR8, 0x3, !UP2 ;  /* 0x000000030800788c */ /* 0x000fd2000d745670 */
[----:B------:R-:W-:Y:S05]  /*43b0*/  BRA.U UP2, `(.L_x_69) ;  /* 0x0000001502807547 */ /* 0x000fea000b800000 */
[----:B------:R-:W1:Y:S01]  /*43c0*/  LDC R0, c[0x0][0xb30] ;  /* 0x0002cc00ff007b82 */ /* 0x000e620000000800 */
[----:B------:R-:W2:Y:S01]  /*43d0*/  LDCU.64 UR8, c[0x0][0x888] ;  /* 0x00011100ff0877ac */ /* 0x000ea20008000a00 */
[----:B------:R-:W-:Y:S01]  /*43e0*/  CS2R R28, SRZ ;  /* 0x00000000001c7805 */ /* 0x000fe2000001ff00 */
[----:B------:R-:W-:Y:S01]  /*43f0*/  IMAD.MOV.U32 R25, RZ, RZ, 0x2000 ;  /* 0x00002000ff197424 */ /* 0x000fe200078e00ff */
[----:B------:R-:W4:Y:S04]  /*4400*/  LDCU.64 UR4, c[0x0][0x890] ;  /* 0x00011200ff0477ac */ /* 0x000f280008000a00 */
[----:B------:R-:W3:Y:S01]  /*4410*/  LDC R24, c[0x0][0x370] ;  /* 0x0000dc00ff187b82 */ /* 0x000ee20000000800 */
[----:B------:R-:W-:Y:S01]  /*4420*/  UMOV UR7, 0x400 ;  /* 0x0000040000077882 */ /* 0x000fe20000000000 */
[----:B------:R-:W-:-:S02]  /*4430*/  UPLOP3.LUT UP1, UPT, UPT, UPT, UPT, 0x40, 0x4 ;  /* 0x000000000004789c */ /* 0x000fc40003f2e870 */
[----:B------:R-:W-:-:S04]  /*4440*/  ULEA UR7, UR37, UR7, 0x18 ;  /* 0x0000000725077291 */ /* 0x000fc8000f8ec0ff */
[----:B------:R-:W3:Y:S01]  /*4450*/  LDC R3, c[0x0][0xb0c] ;  /* 0x0002c300ff037b82 */ /* 0x000ee20000000800 */
[----:B------:R-:W-:Y:S02]  /*4460*/  UIADD3 UR41, UPT, UPT, UR7, 0x20, URZ ;  /* 0x0000002007297890 */ /* 0x000fe4000fffe0ff */
[----:B--2---:R-:W-:Y:S02]  /*4470*/  UISETP.NE.U32.AND UP2, UPT, UR8, URZ, UPT ;  /* 0x000000ff0800728c */ /* 0x004fe4000bf45070 */
[----:B------:R-:W-:Y:S02]  /*4480*/  UIADD3 UR33, UPT, UPT, UR7, 0x28, URZ ;  /* 0x0000002807217890 */ /* 0x000fe4000fffe0ff */
[----:B----4-:R-:W-:Y:S01]  /*4490*/  UISETP.NE.U32.AND UP3, UPT, UR4, URZ, UPT ;  /* 0x000000ff0400728c */ /* 0x010fe2000bf65070 */
[----:B------:R-:W2:Y:S01]  /*44a0*/  LDC R18, c[0x0][0xb20] ;  /* 0x0002c800ff127b82 */ /* 0x000ea20000000800 */
[----:B-1----:R-:W-:Y:S01]  /*44b0*/  ISETP.NE.AND P1, PT, R0, 0x1, PT ;  /* 0x000000010000780c */ /* 0x002fe20003f25270 */
[----:B------:R-:W-:-:S02]  /*44c0*/  UISETP.NE.AND.EX UP2, UPT, UR9, URZ, UPT, UP2 ;  /* 0x000000ff0900728c */ /* 0x000fc4000bf45320 */
[----:B------:R-:W-:Y:S02]  /*44d0*/  UIADD3 UR25, UPT, UPT, UR7, 0x30, URZ ;  /* 0x0000003007197890 */ /* 0x000fe4000fffe0ff */
[----:B------:R-:W-:Y:S02]  /*44e0*/  UIADD3 UR17, UPT, UPT, UR7, 0x38, URZ ;  /* 0x0000003807117890 */ /* 0x000fe4000fffe0ff */
[----:B------:R-:W1:Y:S01]  /*44f0*/  LDC.64 R30, c[0x0][0x348] ;  /* 0x0000d200ff1e7b82 */ /* 0x000e620000000a00 */
[----:B------:R-:W-:-:S07]  /*4500*/  UISETP.NE.AND.EX UP3, UPT, UR5, URZ, UPT, UP3 ;  /* 0x000000ff0500728c */ /* 0x000fce000bf65330 */
[----:B------:R-:W4:Y:S08]  /*4510*/  LDC.64 R16, c[0x0][0xb10] ;  /* 0x0002c400ff107b82 */ /* 0x000f300000000a00 */
[----:B------:R-:W1:Y:S08]  /*4520*/  LDC.64 R6, c[0x0][0xb18] ;  /* 0x0002c600ff067b82 */ /* 0x000e700000000a00 */
[----:B------:R-:W1:Y:S08]  /*4530*/  LDC.64 R4, c[0x0][0xb28] ;  /* 0x0002ca00ff047b82 */ /* 0x000e700000000a00 */
[----:B--23--:R-:W1:Y:S02]  /*4540*/  LDC R19, c[0x0][0x374] ;  /* 0x0000dd00ff137b82 */ /* 0x00ce640000000800 */
.L_x_84:
[C---:B------:R-:W-:Y:S02]  /*4550*/  LEA R0, R29.reuse, UR7, 0x3 ;  /* 0x000000071d007c11 */ /* 0x040fe4000f8e18ff */
[----:B------:R-:W-:Y:S02]  /*4560*/  SHF.L.U32 R2, R28, 0x1f, RZ ;  /* 0x0000001f1c027819 */ /* 0x000fe400000006ff */
[----:B------:R-:W-:Y:S02]  /*4570*/  LEA R20, R29, UR7, 0x4 ;  /* 0x000000071d147c11 */ /* 0x000fe4000f8e20ff */
[----:B--2---:R-:W2:Y:S02]  /*4580*/  SYNCS.PHASECHK.TRANS64.TRYWAIT P0, [R0+URZ+0x70], R2 ;  /* 0x00007002000075a7 */ /* 0x004ea400080011ff */
[----:B--2---:R-:W-:Y:S05]  /*4590*/  @!P0 BRA `(.L_x_70) ;  /* 0x00000068005c8947 */ /* 0x004fea0003800000 */
.L_x_192:
[----:B------:R-:W-:Y:S01]  /*45a0*/  ISETP.GE.AND P0, PT, R26, 0x1, PT ;  /* 0x000000011a00780c */ /* 0x000fe20003f06270 */
[----:B------:R-:W3:Y:S01]  /*45b0*/  LDS.128 R20, [R20+0x100] ;  /* 0x0001000014147984 */ /* 0x000ee20000000c00 */
[----:B--2---:R-:W-:Y:S01]  /*45c0*/  VIADD R0, R0, 0x80 ;  /* 0x0000008000007836 */ /* 0x004fe20000000000 */
[----:B------:R-:W-:Y:S01]  /*45d0*/  @!PT LDS RZ, [RZ] ;  /* 0x00000000fffff984 */ /* 0x000fe20000000800 */
[----:B------:R-:W-:Y:S01]  /*45e0*/  @!PT LDS RZ, [RZ] ;  /* 0x00000000fffff984 */ /* 0x000fe20000000800 */
[----:B------:R-:W-:Y:S01]  /*45f0*/  @!PT LDS RZ, [RZ] ;  /* 0x00000000fffff984 */ /* 0x000fe20000000800 */
[----:B------:R-:W-:Y:S01]  /*4600*/  @!PT LDS RZ, [RZ] ;  /* 0x00000000fffff984 */ /* 0x000fe20000000800 */
[----:B------:R2:W-:Y:S06]  /*4610*/  MEMBAR.ALL.CTA ;  /* 0x0000000000007992 */ /* 0x0005ec0000008000 */
[----:B--2---:R-:W2:Y:S01]  /*4620*/  FENCE.VIEW.ASYNC.S ;  /* 0x00000000000073c6 */ /* 0x004ea20000000000 */
[----:B------:R-:W-:Y:S04]  /*4630*/  PRMT R0, RZ, 0x654, R0 ;  /* 0x00000654ff007816 */ /* 0x000fe80000000000 */
[----:B--2---:R2:W-:Y:S01]  /*4640*/  SYNCS.ARRIVE.TRANS64.RED.A1T0 RZ, [R0+URZ], RZ ;  /* 0x000000ff00ff79a7 */ /* 0x0045e200081004ff */
[----:B---3--:R-:W-:Y:S11]  /*4650*/  LOP3.LUT P3, RZ, R22, 0x1, RZ, 0xc0, !PT ;  /* 0x0000000116ff7812 */ /* 0x008ff6000786c0ff */
[----:B------:R-:W-:Y:S02]  /*4660*/  @!UPT UIADD3 URZ, UPT, UPT, URZ, URZ, URZ ;  /* 0x000000fffffff290 */ /* 0x000fe4000fffe0ff */
[----:B------:R-:W-:Y:S02]  /*4670*/  @P3 MOV R11, R20 ;  /* 0x00000014000b3202 */ /* 0x000fe40000000f00 */
[----:B------:R-:W-:Y:S01]  /*4680*/  @P3 LOP3.LUT R10, R21, 0xffff, RZ, 0xc0, !PT ;  /* 0x0000ffff150a3812 */ /* 0x000fe200078ec0ff */
[----:B--2---:R-:W-:Y:S06]  /*4690*/  @!P0 BRA `(.L_x_71) ;  /* 0x0000000000a48947 */ /* 0x004fec0003800000 */
[-C--:B-1----:R-:W-:Y:S01]  /*46a0*/  IMAD.HI.U32 R0, R19, R7.reuse, RZ ;  /* 0x0000000713007227 */ /* 0x082fe200078e00ff */
[----:B------:R-:W-:Y:S02]  /*46b0*/  ISETP.NE.AND P0, PT, R6, 0x1, PT ;  /* 0x000000010600780c */ /* 0x000fe40003f05270 */
[----:B------:R-:W-:Y:S01]  /*46c0*/  ISETP.NE.AND P2, PT, R26, 0x1, PT ;  /* 0x000000011a00780c */ /* 0x000fe20003f45270 */
[----:B----4-:R-:W-:Y:S01]  /*46d0*/  IMAD.HI.U32 R9, R24, R16, RZ ;  /* 0x0000001018097227 */ /* 0x010fe200078e00ff */
[----:B------:R-:W-:Y:S02]  /*46e0*/  SHF.R.U32.HI R0, RZ, R18, R0 ;  /* 0x00000012ff007219 */ /* 0x000fe40000011600 */
[----:B------:R-:W-:Y:S01]  /*46f0*/  ISETP.NE.AND P4, PT, R3, 0x1, PT ;  /* 0x000000010300780c */ /* 0x000fe20003f85270 */
[----:B------:R-:W-:Y:S01]  /*4700*/  IMAD.HI.U32 R13, R10, R7, RZ ;  /* 0x000000070a0d7227 */ /* 0x000fe200078e00ff */
[----:B------:R-:W-:Y:S02]  /*4710*/  SHF.R.U32.HI R9, RZ, R17, R9 ;  /* 0x00000011ff097219 */ /* 0x000fe40000011609 */
[----:B------:R-:W-:Y:S01]  /*4720*/  SEL R0, R19, R0, !P0 ;  /* 0x0000000013007207 */ /* 0x000fe20004000000 */
[----:B------:R-:W-:Y:S01]  /*4730*/  IMAD.HI.U32 R12, R11, R16, RZ ;  /* 0x000000100b0c7227 */ /* 0x000fe200078e00ff */
[----:B------:R-:W-:Y:S03]  /*4740*/  SEL R9, R24, R9, !P4 ;  /* 0x0000000918097207 */ /* 0x000fe60006000000 */
[-C--:B------:R-:W-:Y:S01]  /*4750*/  IMAD.HI.U32 R8, R0, R4.reuse, RZ ;  /* 0x0000000400087227 */ /* 0x080fe200078e00ff */
[----:B------:R-:W-:Y:S03]  /*4760*/  SHF.R.U32.HI R12, RZ, R17, R12 ;  /* 0x00000011ff0c7219 */ /* 0x000fe6000001160c */
[----:B------:R-:W-:Y:S01]  /*4770*/  IMAD.HI.U32 R2, R9, R4, RZ ;  /* 0x0000000409027227 */ /* 0x000fe200078e00ff */
[-C--:B------:R-:W-:Y:S02]  /*4780*/  @P2 SHF.R.U32.HI R0, RZ, R5.reuse, R8 ;  /* 0x00000005ff002219 */ /* 0x080fe40000011608 */
[----:B------:R-:W-:Y:S02]  /*4790*/  SHF.R.U32.HI R8, RZ, R18, R13 ;  /* 0x00000012ff087219 */ /* 0x000fe4000001160d */
[----:B------:R-:W-:Y:S01]  /*47a0*/  @P2 SHF.R.U32.HI R9, RZ, R5, R2 ;  /* 0x00000005ff092219 */ /* 0x000fe20000011602 */
[----:B------:R-:W-:Y:S01]  /*47b0*/  IMAD R0, R26, R0, RZ ;  /* 0x000000001a007224 */ /* 0x000fe200078e02ff */
[----:B------:R-:W-:Y:S02]  /*47c0*/  SEL R8, R10, R8, !P0 ;  /* 0x000000080a087207 */ /* 0x000fe40004000000 */
[----:B------:R-:W-:Y:S01]  /*47d0*/  SEL R2, R11, R12, !P4 ;  /* 0x0000000c0b027207 */ /* 0x000fe20006000000 */
[----:B------:R-:W-:Y:S01]  /*47e0*/  IMAD R12, R26, R9, RZ ;  /* 0x000000091a0c7224 */ /* 0x000fe200078e02ff */
[C---:B------:R-:W-:Y:S01]  /*47f0*/  ISETP.GE.AND P0, PT, R8.reuse, R0, PT ;  /* 0x000000000800720c */ /* 0x040fe20003f06270 */
[----:B------:R-:W-:Y:S03]  /*4800*/  IMAD.HI.U32 R0, R8, R4, RZ ;  /* 0x0000000408007227 */ /* 0x000fe600078e00ff */
[----:B------:R-:W-:Y:S02]  /*4810*/  ISETP.GE.OR P0, PT, R2, R12, P0 ;  /* 0x0000000c0200720c */ /* 0x000fe40000706670 */
[-C--:B------:R-:W-:Y:S04]  /*4820*/  SHF.R.U32.HI R0, RZ, R5.reuse, R0 ;  /* 0x00000005ff007219 */ /* 0x080fe80000011600 */
[----:B------:R-:W-:Y:S05]  /*4830*/  SEL R13, R8, R0, !P2 ;  /* 0x00000000080d7207 */ /* 0x000fea0005000000 */
[----:B------:R-:W-:Y:S02]  /*4840*/  IMAD.MOV R12, RZ, RZ, -R13 ;  /* 0x000000ffff0c7224 */ /* 0x000fe400078e0a0d */
[----:B------:R-:W-:Y:S04]  /*4850*/  @!P0 IMAD.HI.U32 R0, R2, R4, RZ ;  /* 0x0000000402008227 */ /* 0x000fe800078e00ff */
[----:B------:R-:W-:Y:S01]  /*4860*/  IMAD R12, R26, R12, R8 ;  /* 0x0000000c1a0c7224 */ /* 0x000fe200078e0208 */
[----:B------:R-:W-:Y:S04]  /*4870*/  @!P0 SHF.R.U32.HI R0, RZ, R5, R0 ;  /* 0x00000005ff008219 */ /* 0x000fe80000011600 */
[----:B------:R-:W-:Y:S04]  /*4880*/  @!P0 SEL R0, R2, R0, !P2 ;  /* 0x0000000002008207 */ /* 0x000fe80005000000 */
[----:B------:R-:W-:Y:S01]  /*4890*/  @!P0 IADD3 R13, PT, PT, R13, -R0, RZ ;  /* 0x800000000d0d8210 */ /* 0x000fe20007ffe0ff */
[----:B------:R-:W-:Y:S01]  /*48a0*/  @!P0 IMAD R0, R9, R12, R0 ;  /* 0x0000000c09008224 */ /* 0x000fe200078e0200 */
[----:B------:R-:W-:Y:S01]  /*48b0*/  IADD3 R9, PT, PT, -R8, RZ, RZ ;  /* 0x000000ff08097210 */ /* 0x000fe20007ffe1ff */
[--C-:B------:R-:W-:Y:S02]  /*48c0*/  IMAD.MOV R12, RZ, RZ, -R2.reuse ;  /* 0x000000ffff0c7224 */ /* 0x100fe400078e0a02 */
[----:B------:R-:W-:Y:S02]  /*48d0*/  @!P0 IMAD R8, R13, R26, R2 ;  /* 0x0000001a0d088224 */ /* 0x000fe400078e0202 */
[----:B------:R-:W-:Y:S02]  /*48e0*/  @!P0 IMAD.MOV.U32 R2, RZ, RZ, R0 ;  /* 0x000000ffff028224 */ /* 0x000fe400078e0000 */
[----:B------:R-:W-:Y:S02]  /*48f0*/  IMAD R11, R3, R12, R11 ;  /* 0x0000000c030b7224 */ /* 0x000fe400078e020b */
[----:B------:R-:W-:Y:S02]  /*4900*/  IMAD R10, R6, R9, R10 ;  /* 0x00000009060a7224 */ /* 0x000fe400078e020a */
[----:B------:R-:W-:Y:S02]  /*4910*/  IMAD R11, R2, R3, R11 ;  /* 0x00000003020b7224 */ /* 0x000fe400078e020b */
[----:B------:R-:W-:Y:S02]  /*4920*/  IMAD R10, R8, R6, R10 ;  /* 0x00000006080a7224 */ /* 0x000fe400078e020a */
.L_x_71:
[----:B------:R-:W-:Y:S05]  /*4930*/  BRA.U UP1, `(.L_x_72) ;  /* 0x0000000101107547 */ /* 0x000fea000b800000 */
[----:B------:R-:W-:Y:S04]  /*4940*/  MOV R2, UR6 ;  /* 0x0000000600027c02 */ /* 0x000fe80008000f00 */
[----:B------:R-:W-:Y:S04]  /*4950*/  SHF.L.U32 R2, R2, 0x1f, RZ ;  /* 0x0000001f02027819 */ /* 0x000fe800000006ff */
[----:B------:R-:W2:Y:S02]  /*4960*/  SYNCS.PHASECHK.TRANS64.TRYWAIT P0, [UR7+0x68], R2 ;  /* 0x00006802ff0075a7 */ /* 0x000ea40008001107 */
[----:B--2---:R-:W-:Y:S05]  /*4970*/  @!P0 BRA `(.L_x_73) ;  /* 0x0000006400788947 */ /* 0x004fea0003800000 */
.L_x_72:
[----:B------:R-:W-:Y:S01]  /*4980*/  R2UR UR43, R15 ;  /* 0x000000000f2b72ca */ /* 0x000fe200000e0000 */
[----:B------:R-:W-:Y:S01]  /*4990*/  IMAD.MOV.U32 R32, RZ, RZ, 0x1 ;  /* 0x00000001ff207424 */ /* 0x000fe200078e00ff */
[----:B------:R-:W-:Y:S02]  /*49a0*/  R2UR UR42, R14 ;  /* 0x000000000e2a72ca */ /* 0x000fe400000e0000 */
[----:B------:R-:W-:Y:S02]  /*49b0*/  ISETP.NE.U32.AND P2, PT, RZ, UR4, PT ;  /* 0x00000004ff007c0c */ /* 0x000fe4000bf45070 */
[----:B------:R-:W-:Y:S02]  /*49c0*/  SHF.L.U32 R32, R32, 0x1f, RZ ;  /* 0x0000001f20207819 */ /* 0x000fe400000006ff */
[----:B------:R-:W-:Y:S05]  /*49d0*/  ISETP.NE.AND.EX P2, PT, RZ, UR5, PT, P2 ;  /* 0x00000005ff007c0c */ /* 0x000fea000bf45320 */
[----:B------:R-:W-:Y:S02]  /*49e0*/  USHF.L.U32 UR43, UR43, 0x6, URZ ;  /* 0x000000062b2b7899 */ /* 0x000fe400080006ff */
[----:B------:R-:W-:Y:S01]  /*49f0*/  USHF.L.U32 UR42, UR42, 0x8, URZ ;  /* 0x000000082a2a7899 */ /* 0x000fe200080006ff */
[----:B------:R-:W-:Y:S11]  /*4a00*/  BRA.U !UP3, `(.L_x_74) ;  /* 0x000000010b387547 */ /* 0x000ff6000b800000 */
[----:B------:R-:W-:Y:S01]  /*4a10*/  UPLOP3.LUT UP0, UPT, UPT, UPT, UP2, 0x80, 0x8 ;  /* 0x000000000008789c */ /* 0x000fe20003f0f020 */
[----:B------:R-:W-:Y:S01]  /*4a20*/  R2UR UR8, R65 ;  /* 0x00000000410872ca */ /* 0x000fe200000e0000 */
[----:B------:R-:W-:Y:S02]  /*4a30*/  HFMA2 R64, -RZ, RZ, 0, 5.9604644775390625e-08 ;  /* 0x00000001ff407431 */ /* 0x000fe400000001ff */
[----:B--2---:R-:W-:Y:S02]  /*4a40*/  IMAD.MOV.U32 R0, RZ, RZ, 0x1 ;  /* 0x00000001ff007424 */ /* 0x004fe400078e00ff */
[----:B------:R-:W-:Y:S05]  /*4a50*/  PLOP3.LUT P0, PT, PT, PT, UP0, 0x80, 0x8 ;  /* 0x000000000008781c */ /* 0x000fea0003f0f008 */
[----:B------:R-:W2:Y:S03]  /*4a60*/  @UP0 LDCU.64 UR10, c[0x0][0x888] ;  /* 0x00011100ff0a07ac */ /* 0x000ea60008000a00 */
[----:B------:R-:W-:Y:S05]  /*4a70*/  @UP0 UIMAD UR8, UR8, UR4, URZ ;  /* 0x00000004080802a4 */ /* 0x000fea000f8e02ff */
[----:B------:R-:W-:Y:S01]  /*4a80*/  @!P0 PRMT R64, R0, 0x7610, R64 ;  /* 0x0000761000408816 */ /* 0x000fe20000000040 */
[----:B--2---:R-:W-:Y:S05]  /*4a90*/  @UP0 UIMAD.WIDE UR10, UR8, 0x4, UR10 ;  /* 0x00000004080a08a5 */ /* 0x004fea000f8e020a */
[----:B------:R-:W2:Y:S01]  /*4aa0*/  @!UP0 LDCU UR8, c[0x0][0x880] ;  /* 0x00011000ff0887ac */ /* 0x000ea20008000800 */
[----:B------:R-:W-:Y:S02]  /*4ab0*/  IMAD.U32 R8, RZ, RZ, UR10 ;  /* 0x0000000aff087e24 */ /* 0x000fe4000f8e00ff */
[----:B------:R-:W-:Y:S05]  /*4ac0*/  IMAD.U32 R9, RZ, RZ, UR11 ;  /* 0x0000000bff097e24 */ /* 0x000fea000f8e00ff */
[----:B-----5:R3:W5:Y:S02]  /*4ad0*/  @P0 LDG.E R35, desc[UR46][R8.64] ;  /* 0x0000002e08230981 */ /* 0x020764000c1e1900 */
[----:B--23--:R-:W-:Y:S07]  /*4ae0*/  @!P0 MOV R35, UR8 ;  /* 0x0000000800238c02 */ /* 0x00cfee0008000f00 */
.L_x_74:
[----:B-----5:R-:W-:Y:S01]  /*4af0*/  @!P2 FSETP.EQ.AND P0, PT, R35, RZ, PT ;  /* 0x000000ff2300a20b */ /* 0x020fe20003f02000 */
[----:B------:R-:W-:Y:S01]  /*4b00*/  @!UPT UIADD3 URZ, UPT, UPT, URZ, URZ, URZ ;  /* 0x000000fffffff290 */ /* 0x000fe2000fffe0ff */
[----:B------:R-:W-:Y:S11]  /*4b10*/  @!P2 BRA `(.L_x_75) ;  /* 0x000000000014a947 */ /* 0x000ff60003800000 */
[----:B------:R-:W-:Y:S02]  /*4b20*/  LOP3.LUT P2, RZ, R64, 0xff, RZ, 0xc0, !PT ;  /* 0x000000ff40ff7812 */ /* 0x000fe4000784c0ff */
[----:B------:R-:W-:Y:S04]  /*4b30*/  PLOP3.LUT P0, PT, PT, PT, UP0, 0x80, 0x8 ;  /* 0x000000000008781c */ /* 0x000fe80003f0f008 */
[----:B------:R-:W-:Y:S07]  /*4b40*/  PLOP3.LUT P0, PT, P0, PT, PT, 0x8, 0x80 ;  /* 0x000000000080781c */ /* 0x000fee000070e170 */
[----:B------:R-:W-:Y:S11]  /*4b50*/  @P2 FSETP.EQ.AND P0, PT, R35, RZ, PT ;  /* 0x000000ff2300220b */ /* 0x000ff60003f02000 */
[----:B------:R-:W-:Y:S02]  /*4b60*/  @!UPT UIADD3 URZ, UPT, UPT, URZ, URZ, URZ ;  /* 0x000000fffffff290 */ /* 0x000fe4000fffe0ff */
.L_x_75:
[----:B------:R-:W3:Y:S01]  /*4b70*/  SYNCS.PHASECHK.TRANS64.TRYWAIT P2, [UR7+0x40], R32 ;  /* 0x00004020ff0075a7 */ /* 0x000ee20008041107 */
[----:B------:R-:W-:Y:S04]  /*4b80*/  ELECT P4, URZ, PT ;  /* 0x0000000000ff782f */ /* 0x000fe80003880000 */
[----:B------:R-:W-:Y:S11]  /*4b90*/  PLOP3.LUT P4, PT, P0, P4, PT, 0xf2, 0x2f ;  /* 0x00000000002f781c */ /* 0x000ff60000789e72 */
[----:B------:R-:W-:Y:S02]  /*4ba0*/  @!UPT UIADD3 URZ, UPT, UPT, URZ, URZ, URZ ;  /* 0x000000fffffff290 */ /* 0x000fe4000fffe0ff */
[----:B-1----:R-:W-:Y:S05]  /*4bb0*/  @!P4 IADD3 R8, P0, PT, R30, 0x580, RZ ;  /* 0x000005801e08c810 */ /* 0x002fea0007f1e0ff */
[----:B--2---:R-:W-:Y:S01]  /*4bc0*/  @!P4 IMAD.X R2, RZ, RZ, R31, P0 ;  /* 0x000000ffff02c224 */ /* 0x004fe200000e061f */
[----:B---3--:R-:W-:Y:S07]  /*4bd0*/  @!P2 BRA `(.L_x_76) ;  /* 0x0000006000f8a947 */ /* 0x008fee0003800000 */
.L_x_195:
[----:B------:R-:W-:Y:S01]  /*4be0*/  @!P4 R2UR UR9, R8 ;  /* 0x000000000809c2ca */ /* 0x000fe200000e0000 */
[----:B------:R-:W-:Y:S01]  /*4bf0*/  VOTEU.ALL UP1, P4 ;  /* 0x0000000000ff7886 */ /* 0x000fe20002020000 */
[----:B------:R-:W-:Y:S01]  /*4c00*/  @!P4 R2UR UR8, R2 ;  /* 0x000000000208c2ca */ /* 0x000fe200000e0000 */
[----:B-1----:R-:W-:Y:S01]  /*4c10*/  @!P4 IMAD.MOV.U32 R0, RZ, RZ, 0x2000 ;  /* 0x00002000ff00c424 */ /* 0x002fe200078e00ff */
[----:B------:R-:W-:Y:S01]  /*4c20*/  R2UR UR44, R65 ;  /* 0x00000000412c72ca */ /* 0x000fe200000e0000 */
[----:B------:R-:W-:Y:S02]  /*4c30*/  UPRMT UR21, UR37, 0x654, UR41 ;  /* 0x0000065425157896 */ /* 0x000fe40008000029 */
[----:B------:R-:W-:Y:S01]  /*4c40*/  @!UP1 UIADD3 UR40, UPT, UPT, UR7, 0x400, URZ ;  /* 0x0000040007289890 */ /* 0x000fe2000fffe0ff */
[----:B------:R-:W-:Y:S05]  /*4c50*/  VOTEU.ALL UP1, P4 ;  /* 0x0000000000ff7886 */ /* 0x000fea0002020000 */
[----:B------:R-:W-:Y:S01]  /*4c60*/  IMAD.U32 R8, RZ, RZ, UR9 ;  /* 0x00000009ff087e24 */ /* 0x000fe2000f8e00ff */
[----:B------:R-:W-:Y:S01]  /*4c70*/  UMOV UR9, 0x10000000 ;  /* 0x1000000000097882 */ /* 0x000fe20000000000 */
[----:B------:R-:W-:Y:S01]  /*4c80*/  IMAD.U32 R9, RZ, RZ, UR8 ;  /* 0x00000008ff097e24 */ /* 0x000fe2000f8e00ff */
[----:B------:R-:W-:Y:S02]  /*4c90*/  UMOV UR8, 0x0 ;  /* 0x0000000000087882 */ /* 0x000fe40000000000 */
[----:B------:R-:W-:Y:S02]  /*4ca0*/  @!P4 R2UR UR10, R8 ;  /* 0x00000000080ac2ca */ /* 0x000fe400000e0000 */
[----:B------:R-:W-:Y:S02]  /*4cb0*/  @!P4 R2UR UR11, R9 ;  /* 0x00000000090bc2ca */ /* 0x000fe400000e0000 */
[----:B------:R-:W-:Y:S05]  /*4cc0*/  @!P4 IADD3 R8, P0, PT, R30, 0x580, RZ ;  /* 0x000005801e08c810 */ /* 0x000fea0007f1e0ff */
[----:B------:R-:W-:Y:S06]  /*4cd0*/  @!P4 IMAD.X R2, RZ, RZ, R31, P0 ;  /* 0x000000ffff02c224 */ /* 0x000fec00000e061f */
[----:B------:R1:W-:Y:S01]  /*4ce0*/  @!UP1 UTMALDG.3D [UR40], [UR10], desc[UR8] ;  /* 0x000008280a0095b4 */ /* 0x0003e20008011000 */
[----:B------:R1:W-:Y:S01]  /*4cf0*/  @!P4 SYNCS.ARRIVE.TRANS64.RED.A0TR RZ, [UR7+0x20], R0 ;  /* 0x00002000ffffc9a7 */ /* 0x0003e20008300407 */
[----:B------:R-:W-:Y:S01]  /*4d00*/  SYNCS.ARRIVE.TRANS64.RED.A1T0 RZ, [UR21], RZ ;  /* 0x000000ffffff79a7 */ /* 0x000fe20008100415 */
[----:B------:R-:W2:Y:S02]  /*4d10*/  SYNCS.PHASECHK.TRANS64.TRYWAIT P2, [UR7+0x48], R32 ;  /* 0x00004820ff0075a7 */ /* 0x000ea40008041107 */
[----:B-12---:R-:W-:Y:S05]  /*4d20*/  @!P2 BRA `(.L_x_77) ;  /* 0x0000006000bca947 */ /* 0x006fea0003800000 */
.L_x_197:
[----:B------:R-:W-:Y:S01]  /*4d30*/  @!P4 R2UR UR9, R8 ;  /* 0x000000000809c2ca */ /* 0x000fe200000e0000 */
[----:B------:R-:W-:Y:S01]  /*4d40*/  VOTEU.ALL UP1, P4 ;  /* 0x0000000000ff7886 */ /* 0x000fe20002020000 */
[----:B------:R-:W-:Y:S01]  /*4d50*/  @!P4 R2UR UR8, R2 ;  /* 0x000000000208c2ca */ /* 0x000fe200000e0000 */
[----:B-1----:R-:W-:Y:S01]  /*4d60*/  @!P4 IMAD.MOV.U32 R0, RZ, RZ, 0x2000 ;  /* 0x00002000ff00c424 */ /* 0x002fe200078e00ff */
[----:B------:R-:W-:Y:S01]  /*4d70*/  R2UR UR36, R65 ;  /* 0x00000000412472ca */ /* 0x000fe200000e0000 */
[----:B------:R-:W-:Y:S01]  /*4d80*/  UMOV UR35, UR43 ;  /* 0x0000002b00237c82 */ /* 0x000fe20008000000 */
[----:B------:R-:W-:Y:S02]  /*4d90*/  @!UP1 UIADD3 UR34, UPT, UPT, UR42, 0x20, URZ ;  /* 0x000000202a229890 */ /* 0x000fe4000fffe0ff */
[----:B------:R-:W-:Y:S01]  /*4da0*/  @!UP1 UIADD3 UR32, UPT, UPT, UR7, 0x2400, URZ ;  /* 0x0000240007209890 */ /* 0x000fe2000fffe0ff */
[----:B------:R-:W-:Y:S01]  /*4db0*/  VOTEU.ALL UP1, P4 ;  /* 0x0000000000ff7886 */ /* 0x000fe20002020000 */
[----:B------:R-:W-:Y:S03]  /*4dc0*/  UPRMT UR15, UR37, 0x654, UR33 ;  /* 0x00000654250f7896 */ /* 0x000fe60008000021 */
        /* <DEDUP_REMOVED lines=13> */
.L_x_199:
        /* <DEDUP_REMOVED lines=23> */
.L_x_201:
[----:B------:R-:W-:Y:S01]  /*5010*/  @!P4 R2UR UR9, R8 ;  /* 0x000000000809c2ca */ /* 0x000fe200000e0000 */
[----:B------:R-:W-:Y:S01]  /*5020*/  VOTEU.ALL UP1, P4 ;  /* 0x0000000000ff7886 */ /* 0x000fe20002020000 */
[----:B------:R-:W-:Y:S01]  /*5030*/  @!P4 R2UR UR8, R2 ;  /* 0x000000000208c2ca */ /* 0x000fe200000e0000 */
[----:B-1----:R-:W-:Y:S01]  /*5040*/  @!P4 IMAD.MOV.U32 R0, RZ, RZ, 0x2000 ;  /* 0x00002000ff00c424 */ /* 0x002fe200078e00ff */
[----:B------:R-:W-:Y:S01]  /*5050*/  R2UR UR20, R65 ;  /* 0x00000000411472ca */ /* 0x000fe200000e0000 */
[----:B------:R-:W-:Y:S01]  /*5060*/  UMOV UR19, UR43 ;  /* 0x0000002b00137c82 */ /* 0x000fe20008000000 */
[----:B------:R-:W-:Y:S01]  /*5070*/  @!UP1 UIADD3 UR18, UPT, UPT, UR42, 0x60, URZ ;  /* 0x000000602a129890 */ /* 0x000fe2000fffe0ff */
[----:B------:R-:W-:Y:S01]  /*5080*/  SHF.L.U32 R14, RZ, 0x1f, RZ ;  /* 0x0000001fff0e7819 */ /* 0x000fe200000006ff */
        /* <DEDUP_REMOVED lines=16> */
.L_x_203:
[----:B------:R-:W-:Y:S01]  /*5190*/  @!P4 R2UR UR9, R8 ;  /* 0x000000000809c2ca */ /* 0x000fe200000e0000 */
[----:B------:R-:W-:Y:S01]  /*51a0*/  VOTEU.ALL UP1, P4 ;  /* 0x0000000000ff7886 */ /* 0x000fe20002020000 */
[----:B------:R-:W-:Y:S01]  /*51b0*/  @!P4 R2UR UR8, R2 ;  /* 0x000000000208c2ca */ /* 0x000fe200000e0000 */
[----:B-1----:R-:W-:Y:S01]  /*51c0*/  @!P4 IMAD.MOV.U32 R0, RZ, RZ, 0x2000 ;  /* 0x00002000ff00c424 */ /* 0x002fe200078e00ff */
[----:B------:R-:W-:Y:S01]  /*51d0*/  R2UR UR12, R65 ;  /* 0x00000000410c72ca */ /* 0x000fe200000e0000 */
[----:B------:R-:W-:Y:S01]  /*51e0*/  UMOV UR18, 0x0 ;  /* 0x0000000000127882 */ /* 0x000fe20000000000 */
[----:B------:R-:W-:Y:S01]  /*51f0*/  @!UP1 UIADD3 UR10, UPT, UPT, UR42, 0x80, URZ ;  /* 0x000000802a0a9890 */ /* 0x000fe2000fffe0ff */
[----:B------:R-:W-:Y:S01]  /*5200*/  UMOV UR19, 0x10000000 ;  /* 0x1000000000137882 */ /* 0x000fe20000000000 */
[----:B------:R-:W-:Y:S05]  /*5210*/  UMOV UR11, UR43 ;  /* 0x0000002b000b7c82 */ /* 0x000fea0008000000 */
[----:B------:R-:W-:Y:S01]  /*5220*/  IMAD.U32 R8, RZ, RZ, UR9 ;  /* 0x00000009ff087e24 */ /* 0x000fe2000f8e00ff */
[----:B------:R-:W-:Y:S01]  /*5230*/  UMOV UR9, UR41 ;  /* 0x0000002900097c82 */ /* 0x000fe20008000000 */
[----:B------:R-:W-:Y:S01]  /*5240*/  IMAD.U32 R9, RZ, RZ, UR8 ;  /* 0x00000008ff097e24 */ /* 0x000fe2000f8e00ff */
[----:B------:R-:W-:Y:S02]  /*5250*/  @!UP1 UIADD3 UR8, UPT, UPT, UR7, 0x400, URZ ;  /* 0x0000040007089890 */ /* 0x000fe4000fffe0ff */
[----:B------:R-:W-:Y:S01]  /*5260*/  @!P4 R2UR UR22, R8 ;  /* 0x000000000816c2ca */ /* 0x000fe200000e0000 */
[----:B------:R-:W-:Y:S01]  /*5270*/  VOTEU.ALL UP1, P4 ;  /* 0x0000000000ff7886 */ /* 0x000fe20002020000 */
        /* <DEDUP_REMOVED lines=8> */
.L_x_205:
        /* <DEDUP_REMOVED lines=23> */
.L_x_207:
[----:B------:R-:W2:Y:S01]  /*5470*/  LDC.64 R12, c[0x0][0xb18] ;  /* 0x0002c600ff0c7b82 */ /* 0x000ea20000000a00 */
[----:B------:R-:W-:Y:S01]  /*5480*/  @!P4 R2UR UR8, R2 ;  /* 0x000000000208c2ca */ /* 0x000fe200000e0000 */
[----:B------:R-:W-:Y:S01]  /*5490*/  VOTEU.ALL UP1, P4 ;  /* 0x0000000000ff7886 */ /* 0x000fe20002020000 */
[----:B------:R-:W-:Y:S01]  /*54a0*/  @!P4 R2UR UR9, R8 ;  /* 0x000000000809c2ca */ /* 0x000fe200000e0000 */
[----:B-1----:R-:W-:Y:S01]  /*54b0*/  @!P4 IMAD.MOV.U32 R0, RZ, RZ, 0x2000 ;  /* 0x00002000ff00c424 */ /* 0x002fe200078e00ff */
[----:B------:R-:W-:Y:S03]  /*54c0*/  R2UR UR12, R65 ;  /* 0x00000000410c72ca */ /* 0x000fe600000e0000 */
[----:B------:R-:W1:Y:S01]  /*54d0*/  @!P1 LDC R2, c[0x0][0xb0c] ;  /* 0x0002c300ff029b82 */ /* 0x000e620000000800 */
[----:B------:R-:W-:Y:S01]  /*54e0*/  @!UP1 UIADD3 UR10, UPT, UPT, UR42, 0xc0, URZ ;  /* 0x000000c02a0a9890 */ /* 0x000fe2000fffe0ff */
[----:B------:R-:W-:Y:S01]  /*54f0*/  @P3 SHF.R.U32.HI R27, RZ, 0x10, R21 ;  /* 0x00000010ff1b3819 */ /* 0x000fe20000011615 */
[----:B------:R-:W-:Y:S01]  /*5500*/  UMOV UR18, 0x0 ;  /* 0x0000000000127882 */ /* 0x000fe20000000000 */
[----:B------:R-:W-:Y:S01]  /*5510*/  UMOV UR19, 0x10000000 ;  /* 0x1000000000137882 */ /* 0x000fe20000000000 */
[----:B------:R-:W-:Y:S01]  /*5520*/  UMOV UR11, UR43 ;  /* 0x0000002b000b7c82 */ /* 0x000fe20008000000 */
[----:B------:R-:W-:Y:S02]  /*5530*/  VIADD R29, R29, 0x1 ;  /* 0x000000011d1d7836 */ /* 0x000fe40000000000 */
[----:B------:R-:W-:Y:S01]  /*5540*/  IMAD.U32 R9, RZ, RZ, UR8 ;  /* 0x00000008ff097e24 */ /* 0x000fe2000f8e00ff */
[----:B------:R-:W-:Y:S01]  /*5550*/  @!UP1 UIADD3 UR8, UPT, UPT, UR7, 0x4400, URZ ;  /* 0x0000440007089890 */ /* 0x000fe2000fffe0ff */
[----:B------:R-:W-:Y:S01]  /*5560*/  IMAD.U32 R8, RZ, RZ, UR9 ;  /* 0x00000009ff087e24 */ /* 0x000fe2000f8e00ff */
[----:B------:R-:W-:Y:S01]  /*5570*/  VOTEU.ALL UP1, P4 ;  /* 0x0000000000ff7886 */ /* 0x000fe20002020000 */
[----:B------:R-:W-:Y:S01]  /*5580*/  UMOV UR9, UR25 ;  /* 0x0000001900097c82 */ /* 0x000fe20008000000 */
[----:B------:R-:W-:Y:S02]  /*5590*/  @!P4 R2UR UR21, R9 ;  /* 0x000000000915c2ca */ /* 0x000fe400000e0000 */
[----:B------:R-:W-:Y:S02]  /*55a0*/  @!P4 R2UR UR20, R8 ;  /* 0x000000000814c2ca */ /* 0x000fe400000e0000 */
[----:B------:R-:W3:Y:S11]  /*55b0*/  LDC.64 R8, c[0x0][0xb10] ;  /* 0x0002c400ff087b82 */ /* 0x000ef60000000a00 */
[----:B------:R1:W-:Y:S01]  /*55c0*/  @!UP1 UTMALDG.3D [UR8], [UR20], desc[UR18] ;  /* 0x00001208140095b4 */ /* 0x0003e20008011000 */
[----:B------:R5:W-:Y:S01]  /*55d0*/  @!P4 SYNCS.ARRIVE.TRANS64.RED.A0TR RZ, [UR7+0x30], R0 ;  /* 0x00003000ffffc9a7 */ /* 0x000be20008300407 */
[C---:B---3--:R-:W-:Y:S01]  /*55e0*/  @!P1 IMAD.HI.U32 R8, R11.reuse, R8, RZ ;  /* 0x000000080b089227 */ /* 0x048fe200078e00ff */
[----:B--2---:R-:W-:Y:S02]  /*55f0*/  @!P1 ISETP.NE.AND P0, PT, R12, 0x1, PT ;  /* 0x000000010c00980c */ /* 0x004fe40003f05270 */
[----:B-1----:R-:W-:Y:S01]  /*5600*/  @!P1 ISETP.NE.AND P2, PT, R2, 0x1, PT ;  /* 0x000000010200980c */ /* 0x002fe20003f45270 */
[----:B------:R-:W-:Y:S01]  /*5610*/  SYNCS.ARRIVE.TRANS64.RED.A1T0 RZ, [UR14], RZ ;  /* 0x000000ffffff79a7 */ /* 0x000fe2000810040e */
[C---:B------:R-:W-:Y:S01]  /*5620*/  @!P1 IMAD.HI.U32 R13, R10.reuse, R13, RZ ;  /* 0x0000000d0a0d9227 */ /* 0x040fe200078e00ff */
[----:B------:R-:W-:Y:S04]  /*5630*/  @!P1 SHF.R.U32.HI R8, RZ, R9, R8 ;  /* 0x00000009ff089219 */ /* 0x000fe80000011608 */
[----:B------:R-:W-:Y:S01]  /*5640*/  @!P1 SEL R8, R11, R8, !P2 ;  /* 0x000000080b089207 */ /* 0x000fe20005000000 */
[----:B------:R-:W1:Y:S01]  /*5650*/  SYNCS.PHASECHK.TRANS64.TRYWAIT P5, [UR7+0x58], R14 ;  /* 0x0000580eff0075a7 */ /* 0x000e6200080a1107 */
[----:B-----5:R-:W2:Y:S02]  /*5660*/  @!P1 LDC R0, c[0x0][0xb20] ;  /* 0x0002c800ff009b82 */ /* 0x020ea40000000800 */
[----:B--2---:R-:W-:Y:S04]  /*5670*/  @!P1 SHF.R.U32.HI R0, RZ, R0, R13 ;  /* 0x00000000ff009219 */ /* 0x004fe8000001160d */
[----:B------:R-:W-:Y:S05]  /*5680*/  @!P1 SEL R9, R10, R0, !P0 ;  /* 0x000000000a099207 */ /* 0x000fea0004000000 */
[----:B------:R-:W-:Y:S02]  /*5690*/  @!P1 IMAD.IADD R0, R9, 0x1, -R8 ;  /* 0x0000000109009824 */ /* 0x000fe400078e0a08 */
[----:B------:R-:W-:Y:S02]  /*56a0*/  @!P1 IMAD.IADD R8, R8, 0x1, -R9 ;  /* 0x0000000108089824 */ /* 0x000fe400078e0a09 */
[----:B------:R-:W-:Y:S02]  /*56b0*/  @!P1 IMAD R11, R0, R2, R11 ;  /* 0x00000002000b9224 */ /* 0x000fe400078e020b */
[----:B------:R-:W-:Y:S01]  /*56c0*/  @!P1 IMAD R10, R8, R12, R10 ;  /* 0x0000000c080a9224 */ /* 0x000fe200078e020a */
[----:B-1----:R-:W-:Y:S06]  /*56d0*/  @!P5 BRA `(.L_x_83) ;  /* 0x0000005800e0d947 */ /* 0x002fec0003800000 */
.L_x_209:
[----:B------:R-:W-:Y:S01]  /*56e0*/  @!P4 IADD3 R2, P0, PT, R30, 0x580, RZ ;  /* 0x000005801e02c810 */ /* 0x000fe20007f1e0ff */
[----:B------:R-:W-:Y:S01]  /*56f0*/  VOTEU.ALL UP1, P4 ;  /* 0x0000000000ff7886 */ /* 0x000fe20002020000 */
[----:B------:R-:W-:Y:S01]  /*5700*/  R2UR UR12, R65 ;  /* 0x00000000410c72ca */ /* 0x000fe200000e0000 */
[----:B------:R-:W-:Y:S01]  /*5710*/  UMOV UR18, 0x0 ;  /* 0x0000000000127882 */ /* 0x000fe20000000000 */
[----:B------:R-:W-:Y:S01]  /*5720*/  @!P4 R2UR UR9, R2 ;  /* 0x000000000209c2ca */ /* 0x000fe200000e0000 */
[----:B-1----:R-:W-:Y:S01]  /*5730*/  @!P4 IMAD.X R0, RZ, RZ, R31, P0 ;  /* 0x000000ffff00c224 */ /* 0x002fe200000e061f */
[----:B------:R-:W-:Y:S01]  /*5740*/  @!UP1 UIADD3 UR10, UPT, UPT, UR42, 0xe0, URZ ;  /* 0x000000e02a0a9890 */ /* 0x000fe2000fffe0ff */
[----:B------:R-:W-:Y:S01]  /*5750*/  ISETP.NE.AND P0, PT, R29, 0x2, PT ;  /* 0x000000021d00780c */ /* 0x000fe20003f05270 */
[----:B------:R-:W-:Y:S01]  /*5760*/  UMOV UR19, 0x10000000 ;  /* 0x1000000000137882 */ /* 0x000fe20000000000 */
[----:B------:R-:W-:Y:S01]  /*5770*/  UMOV UR11, UR43 ;  /* 0x0000002b000b7c82 */ /* 0x000fe20008000000 */
[----:B------:R-:W-:Y:S01]  /*5780*/  @!P4 R2UR UR8, R0 ;  /* 0x000000000008c2ca */ /* 0x000fe200000e0000 */
[----:B------:R-:W-:Y:S01]  /*5790*/  IMAD.IADD R14, R10, 0x1, R62 ;  /* 0x000000010a0e7824 */ /* 0x000fe200078e023e */
[----:B------:R-:W-:Y:S01]  /*57a0*/  SEL R0, RZ, 0x1, P0 ;  /* 0x00000001ff007807 */ /* 0x000fe20000000000 */
[----:B------:R-:W-:Y:S01]  /*57b0*/  IMAD.IADD R15, R11, 0x1, R63 ;  /* 0x000000010b0f7824 */ /* 0x000fe200078e023f */
[----:B------:R-:W-:Y:S02]  /*57c0*/  SEL R29, R29, RZ, P0 ;  /* 0x000000ff1d1d7207 */ /* 0x000fe40000000000 */
[----:B------:R-:W-:Y:S01]  /*57d0*/  LOP3.LUT R28, R28, R0, RZ, 0x3c, !PT ;  /* 0x000000001c1c7212 */ /* 0x000fe200078e3cff */
[----:B------:R-:W-:Y:S01]  /*57e0*/  IMAD.U32 R8, RZ, RZ, UR9 ;  /* 0x00000009ff087e24 */ /* 0x000fe2000f8e00ff */
[----:B------:R-:W-:Y:S04]  /*57f0*/  UMOV UR9, UR17 ;  /* 0x0000001100097c82 */ /* 0x000fe80008000000 */
[----:B------:R-:W-:Y:S01]  /*5800*/  @!P4 R2UR UR14, R8 ;  /* 0x00000000080ec2ca */ /* 0x000fe200000e0000 */
[----:B------:R-:W-:Y:S01]  /*5810*/  IMAD.U32 R9, RZ, RZ, UR8 ;  /* 0x00000008ff097e24 */ /* 0x000fe2000f8e00ff */
[----:B------:R-:W-:Y:S01]  /*5820*/  @!UP1 UIADD3 UR8, UPT, UPT, UR7, 0x6400, URZ ;  /* 0x0000640007089890 */ /* 0x000fe2000fffe0ff */
[----:B------:R-:W-:Y:S03]  /*5830*/  VOTEU.ALL UP1, P4 ;  /* 0x0000000000ff7886 */ /* 0x000fe60002020000 */
[----:B------:R-:W-:Y:S11]  /*5840*/  @!P4 R2UR UR15, R9 ;  /* 0x00000000090fc2ca */ /* 0x000ff600000e0000 */
[----:B------:R-:W-:Y:S02]  /*5850*/  @!UPT UIADD3 URZ, UPT, UPT, URZ, URZ, URZ ;  /* 0x000000fffffff290 */ /* 0x000fe4000fffe0ff */
[----:B------:R1:W-:Y:S01]  /*5860*/  @!UP1 UTMALDG.3D [UR8], [UR14], desc[UR18] ;  /* 0x000012080e0095b4 */ /* 0x0003e20008011000 */
[----:B------:R2:W-:Y:S01]  /*5870*/  @!P4 SYNCS.ARRIVE.TRANS64.RED.A0TR RZ, [UR7+0x38], R25 ;  /* 0x00003819ffffc9a7 */ /* 0x0005e20008300407 */
[----:B------:R-:W-:Y:S01]  /*5880*/  UPLOP3.LUT UP1, UPT, UPT, UPT, UPT, 0x80, 0x8 ;  /* 0x000000000008789c */ /* 0x000fe20003f2f070 */
[----:B------:R-:W-:Y:S01]  /*5890*/  SYNCS.ARRIVE.TRANS64.RED.A1T0 RZ, [UR13], RZ ;  /* 0x000000ffffff79a7 */ /* 0x000fe2000810040d */
[----:B-1----:R-:W-:Y:S11]  /*58a0*/  @P3 R2UR UR8, R27 ;  /* 0x000000001b0832ca */ /* 0x002ff600000e0000 */
[----:B------:R-:W-:Y:S02]  /*58b0*/  @!UPT UIADD3 URZ, UPT, UPT, URZ, URZ, URZ ;  /* 0x000000fffffff290 */ /* 0x000fe4000fffe0ff */
[----:B------:R-:W-:Y:S01]  /*58c0*/  IMAD.U32 R65, RZ, RZ, UR8 ;  /* 0x00000008ff417e24 */ /* 0x000fe2000f8e00ff */
[----:B------:R-:W-:Y:S06]  /*58d0*/  @P3 BRA `(.L_x_84) ;  /* 0xffffffec001c3947 */ /* 0x000fec000383ffff */
[----:B------:R-:W1:Y:S02]  /*58e0*/  SYNCS.PHASECHK.TRANS64.TRYWAIT P0, [UR7+0x40], R32 ;  /* 0x00004020ff0075a7 */ /* 0x000e640008001107 */
[----:B-1----:R-:W-:Y:S05]  /*58f0*/  @!P0 BRA `(.L_x_85) ;  /* 0x0000005800708947 */ /* 0x002fea0003800000 */
.L_x_211:
[----:B------:R-:W3:Y:S02]  /*5900*/  SYNCS.PHASECHK.TRANS64.TRYWAIT P0, [UR7+0x48], R32 ;  /* 0x00004820ff0075a7 */ /* 0x000ee40008001107 */
[----:B---3--:R-:W-:Y:S05]  /*5910*/  @!P0 BRA `(.L_x_86) ;  /* 0x0000005800808947 */ /* 0x008fea0003800000 */
.L_x_213:
[----:B------:R-:W3:Y:S01]  /*5920*/  SYNCS.PHASECHK.TRANS64.TRYWAIT P0, [UR7+0x50], R32 ;  /* 0x00005020ff0075a7 */ /* 0x000ee20008001107 */
[----:B-1----:R-:W-:Y:S01]  /*5930*/  HFMA2 R0, -RZ, RZ, 0, 5.9604644775390625e-08 ;  /* 0x00000001ff007431 */ /* 0x002fe200000001ff */
[----:B---3--:R-:W-:Y:S06]  /*5940*/  @!P0 BRA `(.L_x_87) ;  /* 0x00000058008c8947 */ /* 0x008fec0003800000 */
.L_x_215:
[----:B-1----:R-:W-:Y:S02]  /*5950*/  MOV R2, UR7 ;  /* 0x0000000700027c02 */ /* 0x002fe40008000f00 */
[----:B------:R-:W-:-:S07]  /*5960*/  SHF.L.U32 R0, R0, 0x1f, RZ ;  /* 0x0000001f00007819 */ /* 0x000fce00000006ff */
.L_x_88:
[----:B-1----:R1:W3:Y:S02]  /*5970*/  SYNCS.PHASECHK.TRANS64.TRYWAIT P0, [R2+URZ+0x58], R0 ;  /* 0x00005800020075a7 */ /* 0x0022e400080011ff */
[----:B---3--:R-:W-:Y:S05]  /*5980*/  @!P0 NANOSLEEP.SYNCS 0x989680 ;  /* 0x009896800000895d */ /* 0x008fea0003900000 */
[----:B------:R-:W3:Y:S02]  /*5990*/  @!P0 SYNCS.PHASECHK.TRANS64 P0, [R2+URZ+0x58], R0 ;  /* 0x00005800020085a7 */ /* 0x000ee400080010ff */
[----:B---3--:R-:W-:Y:S05]  /*59a0*/  @P0 EXIT ;  /* 0x000000000000094d */ /* 0x008fea0003800000 */
[----:B------:R-:W-:Y:S05]  /*59b0*/  BRA `(.L_x_88) ;  /* 0xfffffffc00ec7947 */ /* 0x000fea000383ffff */
.L_x_69:
[----:B------:R-:W-:-:S06]  /*59c0*/  UISETP.GE.AND UP1, UPT, UR8, 0x4, UPT ;  /* 0x000000040800788c */ /* 0x000fcc000bf26270 */
[----:B------:R-:W-:-:S13]  /*59d0*/  PLOP3.LUT P0, PT, PT, PT, UP1, 0x80, 0x8 ;  /* 0x000000000008781c */ /* 0x000fda0003f0f018 */
[----:B------:R-:W-:Y:S05]  /*59e0*/  @!P0 EXIT ;  /* 0x000000000000894d */ /* 0x000fea0003800000 */
[----:B------:R-:W-:Y:S01]  /*59f0*/  BAR.SYNC.DEFER_BLOCKING 0x6, 0xa0 ;  /* 0x0182800000007b1d */ /* 0x000fe20000010000 */
[C---:B------:R-:W-:Y:S01]  /*5a00*/  IMAD.SHL.U32 R4, R77.reuse, 0x20, RZ ;  /* 0x000000204d047824 */ /* 0x040fe200078e00ff */
[C---:B------:R-:W-:Y:S01]  /*5a10*/  R2P PR, R77.reuse, 0x6 ;  /* 0x000000064d007804 */ /* 0x040fe20000000000 */
[C---:B------:R-:W-:Y:S02]  /*5a20*/  IMAD.SHL.U32 R69, R77.reuse, 0x4, RZ ;  /* 0x000000044d457824 */ /* 0x040fe400078e00ff */
[C---:B------:R-:W-:Y:S01]  /*5a30*/  IMAD.U32 R32, R77.reuse, 0x10000, RZ ;  /* 0x000100004d207824 */ /* 0x040fe200078e00ff */
[----:B------:R-:W-:Y:S02]  /*5a40*/  UMOV UR36, 0x400 ;  /* 0x0000040000247882 */ /* 0x000fe40000000000 */
[----:B------:R-:W1:Y:S01]  /*5a50*/  LDC R68, c[0x0][0x370] ;  /* 0x0000dc00ff447b82 */ /* 0x000e620000000800 */
[----:B------:R-:W-:Y:S01]  /*5a60*/  ULEA UR36, UR37, UR36, 0x18 ;  /* 0x0000002425247291 */ /* 0x000fe2000f8ec0ff */
[C---:B------:R-:W-:Y:S01]  /*5a70*/  LOP3.LUT R3, R4.reuse, 0xe0, RZ, 0xc0, !PT ;  /* 0x000000e004037812 */ /* 0x040fe200078ec0ff */
[----:B------:R-:W-:Y:S01]  /*5a80*/  IMAD.SHL.U32 R2, R77, 0x10, RZ ;  /* 0x000000104d027824 */ /* 0x000fe200078e00ff */
[----:B------:R-:W-:Y:S01]  /*5a90*/  LOP3.LUT R4, R4, 0x100, RZ, 0xc0, !PT ;  /* 0x0000010004047812 */ /* 0x000fe200078ec0ff */
[----:B------:R-:W-:Y:S01]  /*5aa0*/  UIADD3 UR4, UPT, UPT, UR36, 0x400, URZ ;  /* 0x0000040024047890 */ /* 0x000fe2000fffe0ff */
[----:B------:R-:W-:Y:S01]  /*5ab0*/  LOP3.LUT R69, R3, 0x1c, R69, 0xf8, !PT ;  /* 0x0000001c03457812 */ /* 0x000fe200078ef845 */
[----:B------:R-:W-:Y:S01]  /*5ac0*/  IMAD.MOV.U32 R76, RZ, RZ, 0x10 ;  /* 0x00000010ff4c7424 */ /* 0x000fe200078e00ff */
[----:B------:R-:W2:Y:S01]  /*5ad0*/  LDC R28, c[0x0][0xb0c] ;  /* 0x0002c300ff1c7b82 */ /* 0x000ea20000000800 */
[----:B------:R-:W-:Y:S01]  /*5ae0*/  SHF.R.U32.HI R3, RZ, 0x2, R77 ;  /* 0x00000002ff037819 */ /* 0x000fe2000001164d */
[----:B------:R-:W-:Y:S01]  /*5af0*/  IMAD.MOV.U32 R75, RZ, RZ, 0x20 ;  /* 0x00000020ff4b7424 */ /* 0x000fe200078e00ff */
[----:B------:R-:W-:Y:S01]  /*5b00*/  LOP3.LUT R32, R32, 0x600000, RZ, 0xc0, !PT ;  /* 0x0060000020207812 */ /* 0x000fe200078ec0ff */
[----:B------:R-:W-:Y:S01]  /*5b10*/  IMAD.MOV.U32 R31, RZ, RZ, RZ ;  /* 0x000000ffff1f7224 */ /* 0x000fe200078e00ff */
[----:B------:R-:W-:Y:S01]  /*5b20*/  LOP3.LUT R2, R4, 0x600, R2, 0xf8, !PT ;  /* 0x0000060004027812 */ /* 0x000fe200078ef802 */
[----:B------:R-:W-:Y:S01]  /*5b30*/  IMAD.MOV.U32 R74, RZ, RZ, RZ ;  /* 0x000000ffff4a7224 */ /* 0x000fe200078e00ff */
[----:B------:R-:W-:Y:S01]  /*5b40*/  LOP3.LUT R69, R69, 0x4, R3, 0x78, !PT ;  /* 0x0000000445457812 */ /* 0x000fe200078e7803 */
[----:B------:R-:W4:Y:S01]  /*5b50*/  LDC R66, c[0x0][0xb20] ;  /* 0x0002c800ff427b82 */ /* 0x000f220000000800 */
[----:B------:R-:W3:Y:S01]  /*5b60*/  LDS R0, [UR36+0x120] ;  /* 0x00012024ff007984 */ /* 0x000ee20008000800 */
[----:B------:R-:W-:Y:S01]  /*5b70*/  LOP3.LUT R77, R77, 0x60, RZ, 0xc0, !PT ;  /* 0x000000604d4d7812 */ /* 0x000fe200078ec0ff */
[----:B------:R-:W-:Y:S01]  /*5b80*/  IMAD.MOV.U32 R80, RZ, RZ, RZ ;  /* 0x000000ffff507224 */ /* 0x000fe200078e00ff */
[----:B------:R-:W-:Y:S01]  /*5b90*/  LOP3.LUT R69, R2, R69, RZ, 0xfc, !PT ;  /* 0x0000004502457212 */ /* 0x000fe200078efcff */
[----:B------:R-:W-:Y:S01]  /*5ba0*/  IMAD.MOV.U32 R73, RZ, RZ, RZ ;  /* 0x000000ffff497224 */ /* 0x000fe200078e00ff */
[----:B------:R-:W-:Y:S01]  /*5bb0*/  SEL R76, R76, 0xfffffff0, !P2 ;  /* 0xfffffff04c4c7807 */ /* 0x000fe20005000000 */
[----:B------:R-:W-:Y:S01]  /*5bc0*/  IMAD.U32 R71, RZ, RZ, UR4 ;  /* 0x00000004ff477e24 */ /* 0x000fe2000f8e00ff */
[----:B------:R-:W1:Y:S01]  /*5bd0*/  LDC R27, c[0x0][0xb30] ;  /* 0x0002cc00ff1b7b82 */ /* 0x000e620000000800 */
[----:B------:R-:W-:Y:S01]  /*5be0*/  SEL R75, R75, 0xffffffe0, !P1 ;  /* 0xffffffe04b4b7807 */ /* 0x000fe20004800000 */
[----:B------:R-:W1:Y:S01]  /*5bf0*/  LDCU.64 UR50, c[0x0][0x348] ;  /* 0x00006900ff3277ac */ /* 0x000e620008000a00 */
[----:B------:R-:W1:Y:S05]  /*5c00*/  LDCU.64 UR38, c[0x0][0x888] ;  /* 0x00011100ff2677ac */ /* 0x000e6a0008000a00 */
[----:B------:R-:W1:Y:S01]  /*5c10*/  LDC.64 R60, c[0x0][0xb10] ;  /* 0x0002c400ff3c7b82 */ /* 0x000e620000000a00 */
[----:B------:R-:W1:Y:S01]  /*5c20*/  LDCU.64 UR44, c[0x0][0x890] ;  /* 0x00011200ff2c77ac */ /* 0x000e620008000a00 */
[----:B------:R-:W-:Y:S01]  /*5c30*/  UMOV UR48, URZ ;  /* 0x000000ff00307c82 */ /* 0x000fe20008000000 */
[----:B------:R-:W-:-:S05]  /*5c40*/  UMOV UR52, URZ ;  /* 0x000000ff00347c82 */ /* 0x000fca0008000000 */
[----:B------:R-:W1:Y:S08]  /*5c50*/  LDC.64 R24, c[0x0][0xb18] ;  /* 0x0002c600ff187b82 */ /* 0x000e700000000a00 */
[----:B------:R-:W1:Y:S08]  /*5c60*/  LDC.64 R22, c[0x0][0xb28] ;  /* 0x0002ca00ff167b82 */ /* 0x000e700000000a00 */
[----:B------:R-:W1:Y:S01]  /*5c70*/  LDC.64 R58, c[0x0][0x8b0] ;  /* 0x00022c00ff3a7b82 */ /* 0x000e620000000a00 */
[----:B---3--:R-:W-:-:S07]  /*5c80*/  IMAD.IADD R32, R0, 0x1, R32 ;  /* 0x0000000100207824 */ /* 0x008fce00078e0220 */
[----:B------:R-:W3:Y:S08]  /*5c90*/  LDC.64 R56, c[0x0][0x8a8] ;  /* 0x00022a00ff387b82 */ /* 0x000ef00000000a00 */
[----:B--2-4-:R-:W1:Y:S02]  /*5ca0*/  LDC R67, c[0x0][0x374] ;  /* 0x0000dd00ff437b82 */ /* 0x014e640000000800 */
.L_x_164:
[C---:B------:R-:W-:Y:S02]  /*5cb0*/  LEA R0, R80.reuse, UR36, 0x3 ;  /* 0x0000002450007c11 */ /* 0x040fe4000f8e18ff */
[----:B------:R-:W-:Y:S02]  /*5cc0*/  SHF.L.U32 R2, R73, 0x1f, RZ ;  /* 0x0000001f49027819 */ /* 0x000fe400000006ff */
[----:B------:R-:W-:Y:S02]  /*5cd0*/  LEA R16, R80, UR36, 0x4 ;  /* 0x0000002450107c11 */ /* 0x000fe4000f8e20ff */
[----:B------:R-:W2:Y:S02]  /*5ce0*/  SYNCS.PHASECHK.TRANS64.TRYWAIT P0, [R0+URZ+0x70], R2 ;  /* 0x00007002000075a7 */ /* 0x000ea400080011ff */
[----:B--2---:R-:W-:Y:S05]  /*5cf0*/  @!P0 BRA `(.L_x_89) ;  /* 0x0000005400b88947 */ /* 0x004fea0003800000 */
.L_x_216:
[----:B------:R-:W4:Y:S01]  /*5d00*/  LDC.64 R10, c[0x0][0xb10] ;  /* 0x0002c400ff0a7b82 */ /* 0x000f220000000a00 */
[----:B------:R-:W3:Y:S01]  /*5d10*/  LDS.128 R16, [R16+0x100] ;  /* 0x0001000010107984 */ /* 0x000ee20000000c00 */
[----:B-1----:R-:W-:Y:S01]  /*5d20*/  ISETP.NE.AND P1, PT, R27, 0x1, PT ;  /* 0x000000011b00780c */ /* 0x002fe20003f25270 */
[----:B--2---:R-:W-:Y:S01]  /*5d30*/  VIADD R0, R0, 0x80 ;  /* 0x0000008000007836 */ /* 0x004fe20000000000 */
[----:B------:R-:W-:Y:S04]  /*5d40*/  ISETP.GE.AND P0, PT, R26, 0x1, PT ;  /* 0x000000011a00780c */ /* 0x000fe80003f06270 */
[----:B------:R-:W1:Y:S01]  /*5d50*/  LDC.64 R8, c[0x0][0xb18] ;  /* 0x0002c600ff087b82 */ /* 0x000e620000000a00 */
[----:B------:R-:W-:Y:S01]  /*5d60*/  PRMT R0, RZ, 0x654, R0 ;  /* 0x00000654ff007816 */ /* 0x000fe20000000000 */
[----:B------:R-:W-:Y:S01]  /*5d70*/  @!PT LDS RZ, [RZ] ;  /* 0x00000000fffff984 */ /* 0x000fe20000000800 */
[----:B------:R-:W-:Y:S01]  /*5d80*/  @!PT LDS RZ, [RZ] ;  /* 0x00000000fffff984 */ /* 0x000fe20000000800 */
[----:B------:R-:W-:Y:S01]  /*5d90*/  @!PT LDS RZ, [RZ] ;  /* 0x00000000fffff984 */ /* 0x000fe20000000800 */
[----:B------:R-:W-:Y:S01]  /*5da0*/  @!PT LDS RZ, [RZ] ;  /* 0x00000000fffff984 */ /* 0x000fe20000000800 */
[----:B------:R2:W-:Y:S06]  /*5db0*/  MEMBAR.ALL.CTA ;  /* 0x0000000000007992 */ /* 0x0005ec0000008000 */
[----:B--2---:R-:W2:Y:S01]  /*5dc0*/  FENCE.VIEW.ASYNC.S ;  /* 0x00000000000073c6 */ /* 0x004ea20000000000 */
[----:B------:R-:W1:Y:S08]  /*5dd0*/  @!P1 LDC R12, c[0x0][0xb20] ;  /* 0x0002c800ff0c9b82 */ /* 0x000e700000000800 */
[----:B------:R-:W1:Y:S01]  /*5de0*/  @!P1 LDC R7, c[0x0][0xb0c] ;  /* 0x0002c300ff079b82 */ /* 0x000e620000000800 */
[----:B--2---:R2:W-:Y:S01]  /*5df0*/  SYNCS.ARRIVE.TRANS64.RED.A1T0 RZ, [R0+URZ], RZ ;  /* 0x000000ff00ff79a7 */ /* 0x0045e200081004ff */
[----:B---3--:R-:W-:Y:S04]  /*5e00*/  LOP3.LUT P4, RZ, R18, 0x1, RZ, 0xc0, !PT ;  /* 0x0000000112ff7812 */ /* 0x008fe8000788c0ff */
[----:B------:R-:W-:Y:S09]  /*5e10*/  P2R R78, PR, RZ, 0x10 ;  /* 0x00000010ff4e7803 */ /* 0x000ff20000000000 */
[----:B------:R-:W-:Y:S02]  /*5e20*/  @P4 MOV R30, R16 ;  /* 0x00000010001e4202 */ /* 0x000fe40000000f00 */
[----:B------:R-:W-:Y:S01]  /*5e30*/  @P4 LOP3.LUT R29, R17, 0xffff, RZ, 0xc0, !PT ;  /* 0x0000ffff111d4812 */ /* 0x000fe200078ec0ff */
[----:B--2-4-:R-:W-:Y:S06]  /*5e40*/  @!P0 BRA `(.L_x_90) ;  /* 0x0000000000a48947 */ /* 0x014fec0003800000 */
[-C--:B------:R-:W-:Y:S01]  /*5e50*/  IMAD.HI.U32 R0, R67, R25.reuse, RZ ;  /* 0x0000001943007227 */ /* 0x080fe200078e00ff */
[----:B------:R-:W-:Y:S02]  /*5e60*/  ISETP.NE.AND P0, PT, R24, 0x1, PT ;  /* 0x000000011800780c */ /* 0x000fe40003f05270 */
[----:B------:R-:W-:Y:S01]  /*5e70*/  ISETP.NE.AND P2, PT, R26, 0x1, PT ;  /* 0x000000011a00780c */ /* 0x000fe20003f45270 */
[----:B------:R-:W-:Y:S01]  /*5e80*/  IMAD.HI.U32 R4, R68, R60, RZ ;  /* 0x0000003c44047227 */ /* 0x000fe200078e00ff */
[----:B------:R-:W-:Y:S02]  /*5e90*/  SHF.R.U32.HI R0, RZ, R66, R0 ;  /* 0x00000042ff007219 */ /* 0x000fe40000011600 */
[----:B------:R-:W-:Y:S01]  /*5ea0*/  ISETP.NE.AND P3, PT, R28, 0x1, PT ;  /* 0x000000011c00780c */ /* 0x000fe20003f65270 */
[----:B------:R-:W-:Y:S01]  /*5eb0*/  IMAD.HI.U32 R6, R29, R25, RZ ;  /* 0x000000191d067227 */ /* 0x000fe200078e00ff */
[-C--:B------:R-:W-:Y:S02]  /*5ec0*/  SHF.R.U32.HI R4, RZ, R61.reuse, R4 ;  /* 0x0000003dff047219 */ /* 0x080fe40000011604 */
        /* <DEDUP_REMOVED lines=14> */
[C---:B------:R-:W-:Y:S03]  /*5fb0*/  IMAD.HI.U32 R0, R3.reuse, R22, RZ ;  /* 0x0000001603007227 */ /* 0x040fe600078e00ff */
[C---:B------:R-:W-:Y:S02]  /*5fc0*/  ISETP.GE.OR P0, PT, R2.reuse, R5, P0 ;  /* 0x000000050200720c */ /* 0x040fe40000706670 */
[----:B------:R-:W-:Y:S04]  /*5fd0*/  SHF.R.U32.HI R0, RZ, R23, R0 ;  /* 0x00000017ff007219 */ /* 0x000fe80000011600 */
[C---:B------:R-:W-:Y:S05]  /*5fe0*/  SEL R6, R3.reuse, R0, !P2 ;  /* 0x0000000003067207 */ /* 0x040fea0005000000 */
        /* <DEDUP_REMOVED lines=14> */
[----:B------:R-:W-:Y:S07]  /*60d0*/  IMAD R29, R3, R24, R29 ;  /* 0x00000018031d7224 */ /* 0x000fee00078e021d */
.L_x_90:
[----:B-1----:R-:W-:Y:S01]  /*60e0*/  @!P1 ISETP.NE.AND P0, PT, R8, 0x1, PT ;  /* 0x000000010800980c */ /* 0x002fe20003f05270 */
[----:B------:R-:W-:Y:S01]  /*60f0*/  @!P1 IMAD.HI.U32 R2, R29, R9, RZ ;  /* 0x000000091d029227 */ /* 0x000fe200078e00ff */
[----:B------:R-:W-:Y:S01]  /*6100*/  R2UR UR42, R15 ;  /* 0x000000000f2a72ca */ /* 0x000fe200000e0000 */
[----:B------:R-:W-:Y:S01]  /*6110*/  BSSY.RECONVERGENT B6, `(.L_x_91) ;  /* 0x0000031000067945 */ /* 0x000fe20003800200 */
[----:B------:R-:W-:Y:S01]  /*6120*/  R2UR UR41, R14 ;  /* 0x000000000e2972ca */ /* 0x000fe200000e0000 */
[----:B------:R-:W-:Y:S01]  /*6130*/  @!P1 IMAD.HI.U32 R0, R30, R10, RZ ;  /* 0x0000000a1e009227 */ /* 0x000fe200078e00ff */
[----:B------:R-:W-:Y:S02]  /*6140*/  @!P1 SHF.R.U32.HI R2, RZ, R12, R2 ;  /* 0x0000000cff029219 */ /* 0x000fe40000011602 */
[----:B------:R-:W-:Y:S01]  /*6150*/  @!P1 ISETP.NE.AND P2, PT, R7, 0x1, PT ;  /* 0x000000010700980c */ /* 0x000fe20003f45270 */
[----:B------:R-:W-:Y:S01]  /*6160*/  VIADD R80, R80, 0x1 ;  /* 0x0000000150507836 */ /* 0x000fe20000000000 */
[----:B------:R-:W-:Y:S02]  /*6170*/  @!P1 SEL R2, R29, R2, !P0 ;  /* 0x000000021d029207 */ /* 0x000fe40004000000 */
[----:B------:R-:W-:Y:S02]  /*6180*/  @!P1 SHF.R.U32.HI R0, RZ, R11, R0 ;  /* 0x0000000bff009219 */ /* 0x000fe40000011600 */
[----:B------:R-:W-:Y:S01]  /*6190*/  LOP3.LUT P0, RZ, R71, 0x3f0, RZ, 0xc0, !PT ;  /* 0x000003f047ff7812 */ /* 0x000fe2000780c0ff */
[----:B------:R-:W-:Y:S01]  /*61a0*/  USHF.L.U32 UR42, UR42, 0x6, URZ ;  /* 0x000000062a2a7899 */ /* 0x000fe200080006ff */
[----:B------:R-:W-:Y:S01]  /*61b0*/  @!P1 SEL R3, R30, R0, !P2 ;  /* 0x000000001e039207 */ /* 0x000fe20005000000 */
[----:B------:R-:W-:Y:S01]  /*61c0*/  USHF.L.U32 UR41, UR41, 0x8, URZ ;  /* 0x0000000829297899 */ /* 0x000fe200080006ff */
[----:B------:R-:W-:Y:S03]  /*61d0*/  @P4 SHF.R.U32.HI R72, RZ, 0x10, R17 ;  /* 0x00000010ff484819 */ /* 0x000fe60000011611 */
[----:B------:R-:W-:Y:S02]  /*61e0*/  @!P1 IMAD.IADD R0, R2, 0x1, -R3 ;  /* 0x0000000102009824 */ /* 0x000fe400078e0a03 */
[----:B------:R-:W-:Y:S02]  /*61f0*/  @!P1 IMAD.IADD R2, R3, 0x1, -R2 ;  /* 0x0000000103029824 */ /* 0x000fe400078e0a02 */
[----:B------:R-:W-:Y:S02]  /*6200*/  @!P1 IMAD R30, R0, R7, R30 ;  /* 0x00000007001e9224 */ /* 0x000fe400078e021e */
[----:B------:R-:W-:Y:S01]  /*6210*/  @!P1 IMAD R29, R2, R8, R29 ;  /* 0x00000008021d9224 */ /* 0x000fe200078e021d */
[----:B------:R-:W-:Y:S06]  /*6220*/  @!P0 BRA `(.L_x_92) ;  /* 0x00000000007c8947 */ /* 0x000fec0003800000 */
[----:B------:R-:W1:Y:S01]  /*6230*/  LDCU.64 UR8, c[0x4][0x80] ;  /* 0x01001000ff0877ac */ /* 0x000e620008000a00 */
[----:B------:R-:W-:Y:S01]  /*6240*/  MOV R2, 0x0 ;  /* 0x0000000000027802 */ /* 0x000fe20000000f00 */
[----:B------:R-:W-:Y:S02]  /*6250*/  HFMA2 R12, -RZ, RZ, 0, 5.9604644775390625e-08 ;  /* 0x00000001ff0c7431 */ /* 0x000fe400000001ff */
[----:B------:R-:W-:Y:S01]  /*6260*/  IMAD.MOV.U32 R8, RZ, RZ, 0x70 ;  /* 0x00000070ff087424 */ /* 0x000fe200078e00ff */
[----:B------:R2:W3:Y:S01]  /*6270*/  LDC.64 R14, c[0x4][R2] ;  /* 0x01000000020e7b82 */ /* 0x0004e20000000a00 */
[----:B------:R-:W4:Y:S01]  /*6280*/  LDCU.64 UR6, c[0x4][0x88] ;  /* 0x01001100ff0677ac */ /* 0x000f220008000a00 */
[----:B------:R-:W-:Y:S01]  /*6290*/  IMAD.MOV.U32 R13, RZ, RZ, RZ ;  /* 0x000000ffff0d7224 */ /* 0x000fe200078e00ff */
[----:B------:R-:W2:Y:S01]  /*62a0*/  LDCU.64 UR4, c[0x4][0x8] ;  /* 0x01000100ff0477ac */ /* 0x000ea20008000a00 */
[----:B-1----:R-:W-:Y:S01]  /*62b0*/  MOV R5, UR9 ;  /* 0x0000000900057c02 */ /* 0x002fe20008000f00 */
[----:B------:R-:W-:Y:S01]  /*62c0*/  IMAD.U32 R4, RZ, RZ, UR8 ;  /* 0x00000008ff047e24 */ /* 0x000fe2000f8e00ff */
[----:B----4-:R-:W-:Y:S01]  /*62d0*/  MOV R7, UR7 ;  /* 0x0000000700077c02 */ /* 0x010fe20008000f00 */
[----:B------:R-:W-:Y:S01]  /*62e0*/  IMAD.U32 R6, RZ, RZ, UR6 ;  /* 0x00000006ff067e24 */ /* 0x000fe2000f8e00ff */
[----:B--2---:R-:W-:Y:S01]  /*62f0*/  MOV R11, UR5 ;  /* 0x00000005000b7c02 */ /* 0x004fe20008000f00 */
[----:B------:R-:W-:Y:S02]  /*6300*/  IMAD.U32 R10, RZ, RZ, UR4 ;  /* 0x00000004ff0a7e24 */ /* 0x000fe4000f8e00ff */
[----:B------:R-:W-:Y:S07]  /*6310*/  LEPC R20, `(.L_x_93) ;  /* 0x000000001014794e */ /* 0x000fee0000000000 */
[----:B---3-5:R-:W-:Y:S05]  /*6320*/  CALL.ABS.NOINC R14 ;  /* 0x000000000e007343 */ /* 0x028fea0003c00000 */
.L_x_93:
[----:B------:R-:W1:Y:S01]  /*6330*/  LDCU.64 UR8, c[0x4][0x80] ;  /* 0x01001000ff0877ac */ /* 0x000e620008000a00 */
[----:B------:R-:W2:Y:S01]  /*6340*/  LDC.64 R2, c[0x4][R2] ;  /* 0x0100000002027b82 */ /* 0x000ea20000000a00 */
[----:B------:R-:W-:Y:S02]  /*6350*/  HFMA2 R12, -RZ, RZ, 0, 5.9604644775390625e-08 ;  /* 0x00000001ff0c7431 */ /* 0x000fe400000001ff */
[----:B------:R-:W-:Y:S02]  /*6360*/  IMAD.MOV.U32 R8, RZ, RZ, 0x70 ;  /* 0x00000070ff087424 */ /* 0x000fe400078e00ff */
[----:B------:R-:W-:Y:S01]  /*6370*/  IMAD.MOV.U32 R13, RZ, RZ, RZ ;  /* 0x000000ffff0d7224 */ /* 0x000fe200078e00ff */
[----:B------:R-:W3:Y:S01]  /*6380*/  LDCU.64 UR6, c[0x4][0x88] ;  /* 0x01001100ff0677ac */ /* 0x000ee20008000a00 */
[----:B------:R-:W4:Y:S01]  /*6390*/  LDCU.64 UR4, c[0x4][0x8] ;  /* 0x01000100ff0477ac */ /* 0x000f220008000a00 */
[----:B-1----:R-:W-:Y:S02]  /*63a0*/  MOV R4, UR8 ;  /* 0x0000000800047c02 */ /* 0x002fe40008000f00 */
[----:B------:R-:W-:Y:S02]  /*63b0*/  MOV R5, UR9 ;  /* 0x0000000900057c02 */ /* 0x000fe40008000f00 */
[----:B---3--:R-:W-:Y:S01]  /*63c0*/  MOV R7, UR7 ;  /* 0x0000000700077c02 */ /* 0x008fe20008000f00 */
[----:B------:R-:W-:Y:S01]  /*63d0*/  IMAD.U32 R6, RZ, RZ, UR6 ;  /* 0x00000006ff067e24 */ /* 0x000fe2000f8e00ff */
[----:B----4-:R-:W-:Y:S01]  /*63e0*/  MOV R11, UR5 ;  /* 0x00000005000b7c02 */ /* 0x010fe20008000f00 */
[----:B------:R-:W-:Y:S02]  /*63f0*/  IMAD.U32 R10, RZ, RZ, UR4 ;  /* 0x00000004ff0a7e24 */ /* 0x000fe4000f8e00ff */
[----:B------:R-:W-:Y:S07]  /*6400*/  LEPC R20, `(.L_x_92) ;  /* 0x000000001014794e */ /* 0x000fee0000000000 */
[----:B--2---:R-:W-:Y:S05]  /*6410*/  CALL.ABS.NOINC R2 ;  /* 0x0000000002007343 */ /* 0x004fea0003c00000 */
.L_x_92:
[----:B------:R-:W-:Y:S05]  /*6420*/  BSYNC.RECONVERGENT B6 ;  /* 0x0000000000067941 */ /* 0x000fea0003800200 */
.L_x_91:
[----:B------:R-:W-:Y:S01]  /*6430*/  ISETP.NE.U32.AND P4, PT, R58, RZ, PT ;  /* 0x000000ff3a00720c */ /* 0x000fe20003f85070 */
[----:B------:R-:W-:Y:S01]  /*6440*/  UISETP.NE.AND UP2, UPT, UR49, URZ, UPT ;  /* 0x000000ff3100728c */ /* 0x000fe2000bf45270 */
[----:B------:R-:W-:Y:S01]  /*6450*/  ISETP.NE.U32.AND P2, PT, RZ, UR38, PT ;  /* 0x00000026ff007c0c */ /* 0x000fe2000bf45070 */
[----:B------:R-:W-:Y:S01]  /*6460*/  UISETP.NE.U32.AND UP1, UPT, UR44, URZ, UPT ;  /* 0x000000ff2c00728c */ /* 0x000fe2000bf25070 */
[----:B------:R-:W-:Y:S01]  /*6470*/  ISETP.NE.AND.EX P4, PT, R59, RZ, PT, P4 ;  /* 0x000000ff3b00720c */ /* 0x000fe20003f85340 */
[----:B------:R-:W-:Y:S01]  /*6480*/  UPLOP3.LUT UP0, UPT, UPT, UPT, UPT, 0x40, 0x4 ;  /* 0x000000000004789c */ /* 0x000fe20003f0e870 */
[----:B------:R-:W-:Y:S01]  /*6490*/  ISETP.NE.AND.EX P2, PT, RZ, UR39, PT, P2 ;  /* 0x00000027ff007c0c */ /* 0x000fe2000bf45320 */
[----:B------:R-:W-:Y:S01]  /*64a0*/  UISETP.NE.AND.EX UP1, UPT, UR45, URZ, UPT, UP1 ;  /* 0x000000ff2d00728c */ /* 0x000fe2000bf25310 */
[----:B------:R-:W-:Y:S04]  /*64b0*/  PLOP3.LUT P1, PT, PT, PT, UP2, 0x80, 0x8 ;  /* 0x000000000008781c */ /* 0x000fe80003f2f028 */
[----:B------:R-:W-:Y:S06]  /*64c0*/  @UP2 UPLOP3.LUT UP0, UPT, UPT, UPT, UP1, 0x80, 0x8 ;  /* 0x000000000008289c */ /* 0x000fec0003f0f010 */
[----:B------:R-:W-:Y:S01]  /*64d0*/  PLOP3.LUT P0, PT, PT, PT, UP0, 0x80, 0x8 ;  /* 0x000000000008781c */ /* 0x000fe20003f0f008 */
[----:B------:R-:W-:Y:S01]  /*64e0*/  @!UPT UIADD3 URZ, UPT, UPT, URZ, URZ, URZ ;  /* 0x000000fffffff290 */ /* 0x000fe2000fffe0ff */
[----:B------:R-:W-:Y:S11]  /*64f0*/  BRA.U !UP1, `(.L_x_94) ;  /* 0x00000001093c7547 */ /* 0x000ff6000b800000 */
[----:B------:R-:W-:Y:S01]  /*6500*/  UISETP.NE.U32.AND UP0, UPT, UR38, URZ, UPT ;  /* 0x000000ff2600728c */ /* 0x000fe2000bf05070 */
[----:B------:R-:W-:Y:S01]  /*6510*/  R2UR UR4, R65 ;  /* 0x00000000410472ca */ /* 0x000fe200000e0000 */
[----:B------:R-:W-:Y:S02]  /*6520*/  HFMA2 R64, -RZ, RZ, 0, 5.9604644775390625e-08 ;  /* 0x00000001ff407431 */ /* 0x000fe400000001ff */
[----:B------:R-:W-:Y:S01]  /*6530*/  IMAD.MOV.U32 R0, RZ, RZ, 0x1 ;  /* 0x00000001ff007424 */ /* 0x000fe200078e00ff */
[----:B------:R-:W-:Y:S06]  /*6540*/  UISETP.NE.AND.EX UP0, UPT, UR39, URZ, UPT, UP0 ;  /* 0x000000ff2700728c */ /* 0x000fec000bf05300 */
[----:B------:R-:W-:Y:S05]  /*6550*/  PLOP3.LUT P3, PT, PT, PT, UP0, 0x80, 0x8 ;  /* 0x000000000008781c */ /* 0x000fea0003f6f008 */
[----:B------:R-:W1:Y:S01]  /*6560*/  @UP0 LDCU.64 UR6, c[0x0][0x888] ;  /* 0x00011100ff0607ac */ /* 0x000e620008000a00 */
[----:B------:R-:W-:Y:S07]  /*6570*/  @UP0 UIMAD UR4, UR4, UR44, URZ ;  /* 0x0000002c040402a4 */ /* 0x000fee000f8e02ff */
[----:B------:R-:W-:Y:S01]  /*6580*/  @!P3 PRMT R64, R0, 0x7610, R64 ;  /* 0x000076100040b816 */ /* 0x000fe20000000040 */
[----:B-1----:R-:W-:Y:S03]  /*6590*/  @UP0 UIMAD.WIDE UR6, UR4, 0x4, UR6 ;  /* 0x00000004040608a5 */ /* 0x002fe6000f8e0206 */
[----:B------:R-:W1:Y:S03]  /*65a0*/  @!UP0 LDCU UR4, c[0x0][0x880] ;  /* 0x00011000ff0487ac */ /* 0x000e660008000800 */
[----:B------:R-:W-:Y:S02]  /*65b0*/  IMAD.U32 R2, RZ, RZ, UR6 ;  /* 0x00000006ff027e24 */ /* 0x000fe4000f8e00ff */
[----:B------:R-:W-:Y:S05]  /*65c0*/  IMAD.U32 R3, RZ, RZ, UR7 ;  /* 0x00000007ff037e24 */ /* 0x000fea000f8e00ff */
[----:B-----5:R2:W5:Y:S02]  /*65d0*/  @P3 LDG.E R35, desc[UR46][R2.64] ;  /* 0x0000002e02233981 */ /* 0x020564000c1e1900 */
[----:B-12---:R-:W-:Y:S02]  /*65e0*/  @!P3 MOV R35, UR4 ;  /* 0x000000040023bc02 */ /* 0x006fe40008000f00 */
.L_x_94:
[----:B------:R-:W-:Y:S05]  /*65f0*/  @!P4 BRA `(.L_x_95) ;  /* 0x000000000024c947 */ /* 0x000fea0003800000 */
[----:B------:R-:W-:Y:S02]  /*6600*/  ISETP.NE.U32.AND P3, PT, R56, RZ, PT ;  /* 0x000000ff3800720c */ /* 0x000fe40003f65070 */
[----:B------:R-:W-:Y:S02]  /*6610*/  R2UR UR4, R65 ;  /* 0x00000000410472ca */ /* 0x000fe400000e0000 */
[----:B------:R-:W-:Y:S11]  /*6620*/  ISETP.NE.AND.EX P3, PT, R57, RZ, PT, P3 ;  /* 0x000000ff3900720c */ /* 0x000ff60003f65330 */
[----:B------:R-:W-:Y:S02]  /*6630*/  @!UPT UIADD3 URZ, UPT, UPT, URZ, URZ, URZ ;  /* 0x000000fffffff290 */ /* 0x000fe4000fffe0ff */
[----:B------:R-:W1:Y:S01]  /*6640*/  @P3 LDC.64 R2, c[0x0][0x8a8] ;  /* 0x00022a00ff023b82 */ /* 0x000e620000000a00 */
[----:B------:R-:W-:Y:S04]  /*6650*/  @P3 IMAD R0, R58, UR4, RZ ;  /* 0x000000043a003c24 */ /* 0x000fe8000f8e02ff */
[----:B-1----:R-:W-:Y:S05]  /*6660*/  @P3 IMAD.WIDE R2, R0, 0x4, R2 ;  /* 0x0000000400023825 */ /* 0x002fea00078e0202 */
[----:B-----5:R1:W5:Y:S02]  /*6670*/  @P3 LDG.E R33, desc[UR46][R2.64] ;  /* 0x0000002e02213981 */ /* 0x020364000c1e1900 */
[----:B-1----:R-:W2:Y:S02]  /*6680*/  @!P3 LDC R33, c[0x0][0x8a0] ;  /* 0x00022800ff21bb82 */ /* 0x002ea40000000800 */
.L_x_95:
[----:B-----5:R-:W-:Y:S01]  /*6690*/  FSETP.NEU.AND P3, PT, R35, RZ, PT ;  /* 0x000000ff2300720b */ /* 0x020fe20003f6d000 */
[----:B------:R-:W-:Y:S01]  /*66a0*/  IMAD.SHL.U32 R89, R69, 0x4, RZ ;  /* 0x0000000445597824 */ /* 0x000fe200078e00ff */
[----:B------:R-:W-:Y:S01]  /*66b0*/  SEL R4, RZ, 0xffffffff, P2 ;  /* 0xffffffffff047807 */ /* 0x000fe20001000000 */
[----:B------:R-:W-:Y:S01]  /*66c0*/  BSSY B1, `(.L_x_96) ;  /* 0x0000042000017945 */ /* 0x000fe20003800000 */
[----:B------:R-:W-:Y:S01]  /*66d0*/  @P1 LOP3.LUT P2, RZ, R64, 0xff, RZ, 0xc0, !PT ;  /* 0x000000ff40ff1812 */ /* 0x000fe2000784c0ff */
[----:B------:R-:W-:Y:S01]  /*66e0*/  VIADD R84, R89, UR36 ;  /* 0x0000002459547c36 */ /* 0x000fe20008000000 */
[----:B------:R-:W-:Y:S01]  /*66f0*/  @P1 SEL R0, RZ, 0xffffffff, P3 ;  /* 0xffffffffff001807 */ /* 0x000fe20001800000 */
[----:B------:R-:W-:Y:S01]  /*6700*/  IMAD.MOV.U32 R90, RZ, RZ, 0x1 ;  /* 0x00000001ff5a7424 */ /* 0x000fe200078e00ff */
[C---:B------:R-:W-:Y:S01]  /*6710*/  LEA R86, R31.reuse, UR36, 0x3 ;  /* 0x000000241f567c11 */ /* 0x040fe2000f8e18ff */
[----:B------:R-:W-:Y:S01]  /*6720*/  IMAD.MOV.U32 R88, RZ, RZ, RZ ;  /* 0x000000ffff587224 */ /* 0x000fe200078e00ff */
[----:B------:R-:W-:Y:S02]  /*6730*/  @P0 SEL R0, R4, R0, !P2 ;  /* 0x0000000004000207 */ /* 0x000fe40005000000 */
[----:B------:R-:W-:Y:S02]  /*6740*/  CS2R R54, SRZ ;  /* 0x0000000000367805 */ /* 0x000fe4000001ff00 */
[----:B------:R-:W-:Y:S02]  /*6750*/  SHF.L.U32 R2, R74, 0x1f, RZ ;  /* 0x0000001f4a027819 */ /* 0x000fe400000006ff */
[----:B------:R-:W-:Y:S02]  /*6760*/  CS2R R52, SRZ ;  /* 0x0000000000347805 */ /* 0x000fe4000001ff00 */
[----:B------:R-:W-:Y:S02]  /*6770*/  @P1 LOP3.LUT R0, R0, 0x1, RZ, 0xc0, !PT ;  /* 0x0000000100001812 */ /* 0x000fe400078ec0ff */
[----:B------:R-:W-:Y:S02]  /*6780*/  CS2R R50, SRZ ;  /* 0x0000000000327805 */ /* 0x000fe4000001ff00 */
[----:B------:R-:W-:Y:S02]  /*6790*/  PLOP3.LUT P2, PT, PT, PT, UP1, 0x80, 0x8 ;  /* 0x000000000008781c */ /* 0x000fe40003f4f018 */
[----:B------:R-:W-:Y:S02]  /*67a0*/  CS2R R48, SRZ ;  /* 0x0000000000307805 */ /* 0x000fe4000001ff00 */
[----:B------:R-:W-:Y:S02]  /*67b0*/  ISETP.NE.U32.OR P6, PT, R0, 0x1, !P1 ;  /* 0x000000010000780c */ /* 0x000fe40004fc5470 */
[----:B------:R-:W-:Y:S02]  /*67c0*/  CS2R R46, SRZ ;  /* 0x00000000002e7805 */ /* 0x000fe4000001ff00 */
[----:B------:R-:W-:Y:S02]  /*67d0*/  LEA.HI R34, R31, R31, RZ, 0x1 ;  /* 0x0000001f1f227211 */ /* 0x000fe400078f08ff */
[----:B------:R-:W-:Y:S02]  /*67e0*/  CS2R R44, SRZ ;  /* 0x00000000002c7805 */ /* 0x000fe4000001ff00 */
[----:B------:R-:W-:Y:S02]  /*67f0*/  LOP3.LUT P4, R79, R64, 0xff, RZ, 0xc0, !PT ;  /* 0x000000ff404f7812 */ /* 0x000fe4000788c0ff */
[----:B------:R-:W-:Y:S02]  /*6800*/  CS2R R42, SRZ ;  /* 0x00000000002a7805 */ /* 0x000fe4000001ff00 */
[----:B------:R-:W-:Y:S02]  /*6810*/  SEL R3, RZ, 0xffffffff, P3 ;  /* 0xffffffffff037807 */ /* 0x000fe40001800000 */
[----:B------:R-:W-:Y:S02]  /*6820*/  CS2R R40, SRZ ;  /* 0x0000000000287805 */ /* 0x000fe4000001ff00 */
[----:B------:R-:W-:Y:S01]  /*6830*/  P2R R81, PR, RZ, 0x40 ;  /* 0x00000040ff517803 */ /* 0x000fe20000000000 */
[----:B------:R-:W-:Y:S01]  /*6840*/  VIADD R83, R84, 0x400 ;  /* 0x0000040054537836 */ /* 0x000fe20000000000 */
[----:B------:R-:W-:Y:S01]  /*6850*/  @P2 SEL R3, R4, R3, !P4 ;  /* 0x0000000304032207 */ /* 0x000fe20006000000 */
[----:B------:R-:W-:Y:S01]  /*6860*/  IMAD.IADD R82, R75, 0x1, R84 ;  /* 0x000000014b527824 */ /* 0x000fe200078e0254 */
[----:B------:R-:W-:Y:S02]  /*6870*/  @P6 SHF.L.U32 R0, RZ, 0x1f, RZ ;  /* 0x0000001fff006819 */ /* 0x000fe400000006ff */
[----:B------:R-:W-:Y:S02]  /*6880*/  LOP3.LUT R3, R3, 0x1, RZ, 0xc0, !PT ;  /* 0x0000000103037812 */ /* 0x000fe400078ec0ff */
[----:B------:R1:W3:Y:S02]  /*6890*/  @P6 SYNCS.PHASECHK.TRANS64.TRYWAIT P1, [UR36+0x20], R0 ;  /* 0x00002000ff0065a7 */ /* 0x0002e40008021124 */
[----:B------:R-:W-:Y:S04]  /*68a0*/  ISETP.NE.U32.AND P5, PT, R3, 0x1, PT ;  /* 0x000000010300780c */ /* 0x000fe80003fa5070 */
[----:B------:R-:W-:Y:S01]  /*68b0*/  P2R R91, PR, RZ, 0x20 ;  /* 0x00000020ff5b7803 */ /* 0x000fe20000000000 */
[----:B------:R4:W2:Y:S01]  /*68c0*/  SYNCS.PHASECHK.TRANS64.TRYWAIT P0, [R86+URZ+0x90], R2 ;  /* 0x00009002560075a7 */ /* 0x0008a200080011ff */
[C---:B-1----:R-:W-:Y:S01]  /*68d0*/  IMAD.SHL.U32 R0, R34.reuse, 0x80, RZ ;  /* 0x0000008022007824 */ /* 0x042fe200078e00ff */
[----:B------:R-:W-:Y:S04]  /*68e0*/  LOP3.LUT R34, R34, 0xffe, RZ, 0xc0, !PT ;  /* 0x00000ffe22227812 */ /* 0x000fe800078ec0ff */
[----:B------:R-:W-:Y:S01]  /*68f0*/  LOP3.LUT R0, R0, 0xffffff00, RZ, 0xc0, !PT ;  /* 0xffffff0000007812 */ /* 0x000fe200078ec0ff */
[----:B------:R-:W-:Y:S04]  /*6900*/  IMAD.IADD R34, R31, 0x1, -R34 ;  /* 0x000000011f227824 */ /* 0x000fe800078e0a22 */
[----:B------:R-:W-:Y:S04]  /*6910*/  IMAD.IADD R0, R32, 0x1, R0 ;  /* 0x0000000120007824 */ /* 0x000fe800078e0200 */
[----:B------:R-:W-:Y:S01]  /*6920*/  IMAD R34, R34, 0x100000, R0 ;  /* 0x0010000022227824 */ /* 0x000fe200078e0200 */
[----:B---3--:R-:W-:Y:S01]  /*6930*/  @P6 SEL R90, RZ, 0x1, !P1 ;  /* 0x00000001ff5a6807 */ /* 0x008fe20004800000 */
[----:B----4-:R-:W-:Y:S06]  /*6940*/  @!P6 BRA `(.L_x_97) ;  /* 0x000000000064e947 */ /* 0x010fec0003800000 */
[----:B------:R-:W-:Y:S01]  /*6950*/  @P5 IMAD R5, R76, 0x4, R83 ;  /* 0x000000044c055824 */ /* 0x000fe200078e0253 */
[----:B------:R-:W-:Y:S01]  /*6960*/  ISETP.NE.AND P1, PT, R90, RZ, PT ;  /* 0x000000ff5a00720c */ /* 0x000fe20003f25270 */
[----:B------:R-:W-:Y:S01]  /*6970*/  IMAD.MOV.U32 R54, RZ, RZ, RZ ;  /* 0x000000ffff367224 */ /* 0x000fe200078e00ff */
[----:B------:R-:W-:Y:S01]  /*6980*/  BSSY B0, `(.L_x_98) ;  /* 0x000000d000007945 */ /* 0x000fe20003800000 */
[----:B------:R-:W-:Y:S01]  /*6990*/  @P5 IMAD.IADD R4, R75, 0x1, R5 ;  /* 0x000000014b045824 */ /* 0x000fe200078e0205 */
[----:B------:R-:W-:Y:S02]  /*69a0*/  CS2R R50, SRZ ;  /* 0x0000000000327805 */ /* 0x000fe4000001ff00 */
[----:B------:R-:W-:Y:S02]  /*69b0*/  CS2R R48, SRZ ;  /* 0x0000000000307805 */ /* 0x000fe4000001ff00 */
[----:B------:R-:W-:Y:S02]  /*69c0*/  CS2R R52, SRZ ;  /* 0x0000000000347805 */ /* 0x000fe4000001ff00 */
[----:B------:R-:W-:Y:S02]  /*69d0*/  CS2R R42, SRZ ;  /* 0x00000000002a7805 */ /* 0x000fe4000001ff00 */
[----:B------:R-:W-:Y:S02]  /*69e0*/  CS2R R40, SRZ ;  /* 0x0000000000287805 */ /* 0x000fe4000001ff00 */
[----:B------:R-:W-:Y:S02]  /*69f0*/  CS2R R46, SRZ ;  /* 0x00000000002e7805 */ /* 0x000fe4000001ff00 */
[----:B------:R-:W-:Y:S01]  /*6a00*/  CS2R R44, SRZ ;  /* 0x00000000002c7805 */ /* 0x000fe2000001ff00 */
[----:B------:R-:W-:Y:S06]  /*6a10*/  @P1 BRA `(.L_x_99) ;  /* 0x00000000000c1947 */ /* 0x000fec0003800000 */
[----:B------:R-:W-:Y:S04]  /*6a20*/  SHF.L.U32 R3, RZ, 0x1f, RZ ;  /* 0x0000001fff037819 */ /* 0x000fe800000006ff */
[----:B------:R-:W1:Y:S02]  /*6a30*/  SYNCS.PHASECHK.TRANS64.TRYWAIT P1, [UR36+0x20], R3 ;  /* 0x00002003ff0075a7 */ /* 0x000e640008021124 */
[----:B-1----:R-:W-:Y:S05]  /*6a40*/  @!P1 BRA `(.L_x_100) ;  /* 0x0000004800789947 */ /* 0x002fea0003800000 */
.L_x_99:
[----:B------:R-:W-:Y:S05]  /*6a50*/  BSYNC B0 ;  /* 0x0000000000007941 */ /* 0x000fea0003800000 */
.L_x_98:
[----:B------:R-:W-:Y:S01]  /*6a60*/  ISETP.NE.AND P1, PT, R91, RZ, PT ;  /* 0x000000ff5b00720c */ /* 0x000fe20003f25270 */
[----:B------:R-:W-:Y:S11]  /*6a70*/  HFMA2 R88, -RZ, RZ, 0, 5.9604644775390625e-08 ;  /* 0x00000001ff587431 */ /* 0x000ff600000001ff */
[----:B------:R-:W-:Y:S01]  /*6a80*/  @!UPT UIADD3 URZ, UPT, UPT, URZ, URZ, URZ ;  /* 0x000000fffffff290 */ /* 0x000fe2000fffe0ff */
[----:B------:R-:W-:Y:S05]  /*6a90*/  @P1 WARPSYNC.ALL ;  /* 0x0000000000001948 */ /* 0x000fea0003800000 */
[----:B------:R3:W4:Y:S04]  /*6aa0*/  @P1 LDSM.16.M88.4 R48, [R5] ;  /* 0x000000000530183b */ /* 0x0007280000000200 */
[----:B------:R3:W1:Y:S04]  /*6ab0*/  @P1 LDSM.16.M88.4 R52, [R4] ;  /* 0x000000000434183b */ /* 0x0006680000000200 */
[----:B------:R3:W1:Y:S04]  /*6ac0*/  @P1 LDSM.16.M88.4 R40, [R89+UR36+0x400] ;  /* 0x000400245928183b */ /* 0x0006680008000200 */
[----:B------:R3:W1:Y:S02]  /*6ad0*/  @P1 LDSM.16.M88.4 R44, [R82+0x400] ;  /* 0x00040000522c183b */ /* 0x0006640000000200 */
.L_x_97:
[----:B------:R-:W-:Y:S05]  /*6ae0*/  BSYNC B1 ;  /* 0x0000000000017941 */ /* 0x000fea0003800000 */
.L_x_96:
[----:B-1----:R-:W-:Y:S04]  /*6af0*/  SHF.R.U32.HI R0, RZ, 0x15, R34 ;  /* 0x00000015ff007819 */ /* 0x002fe80000011622 */
[----:B------:R-:W-:Y:S01]  /*6b00*/  LOP3.LUT P1, RZ, R0, 0x3, R70, 0x48, !PT ;  /* 0x0000000300ff7812 */ /* 0x000fe20007824846 */
[----:B------:R-:W-:Y:S01]  /*6b10*/  @!UPT UIADD3 URZ, UPT, UPT, URZ, URZ, URZ ;  /* 0x000000fffffff290 */ /* 0x000fe2000fffe0ff */
[----:B--2---:R-:W-:Y:S11]  /*6b20*/  @P0 BRA `(.L_x_101) ;  /* 0x0000000000080947 */ /* 0x004ff60003800000 */
[----:B------:R-:W1:Y:S02]  /*6b30*/  SYNCS.PHASECHK.TRANS64.TRYWAIT P0, [R86+URZ+0x90], R2 ;  /* 0x00009002560075a7 */ /* 0x000e6400080011ff */
[----:B-1----:R-:W-:Y:S05]  /*6b40*/  @!P0 BRA `(.L_x_102) ;  /* 0x0000004800508947 */ /* 0x002fea0003800000 */
.L_x_101:
[----:B------:R-:W-:Y:S05]  /*6b50*/  @!P1 BRA `(.L_x_103) ;  /* 0x0000000000409947 */ /* 0x000fea0003800000 */
[----:B------:R-:W3:Y:S01]  /*6b60*/  LDCU.64 UR8, c[0x4][0x70] ;  /* 0x01000e00ff0877ac */ /* 0x000ee20008000a00 */
[----:B------:R-:W-:Y:S01]  /*6b70*/  MOV R3, 0x0 ;  /* 0x0000000000037802 */ /* 0x000fe20000000f00 */
[----:B------:R-:W-:Y:S02]  /*6b80*/  HFMA2 R12, -RZ, RZ, 0, 5.9604644775390625e-08 ;  /* 0x00000001ff0c7431 */ /* 0x000fe400000001ff */
[----:B------:R-:W-:Y:S02]  /*6b90*/  IMAD.MOV.U32 R8, RZ, RZ, 0x192 ;  /* 0x00000192ff087424 */ /* 0x000fe400078e00ff */
[----:B------:R-:W-:Y:S01]  /*6ba0*/  IMAD.MOV.U32 R13, RZ, RZ, RZ ;  /* 0x000000ffff0d7224 */ /* 0x000fe200078e00ff */
[----:B------:R-:W2:Y:S01]  /*6bb0*/  LDCU.64 UR6, c[0x4][0x78] ;  /* 0x01000f00ff0677ac */ /* 0x000ea20008000a00 */
[----:B-1----:R-:W1:Y:S01]  /*6bc0*/  LDC.64 R2, c[0x4][R3] ;  /* 0x0100000003027b82 */ /* 0x002e620000000a00 */
[----:B------:R-:W5:Y:S01]  /*6bd0*/  LDCU.64 UR4, c[0x4][0x10] ;  /* 0x01000200ff0477ac */ /* 0x000f620008000a00 */
[----:B---3--:R-:W-:Y:S01]  /*6be0*/  MOV R5, UR9 ;  /* 0x0000000900057c02 */ /* 0x008fe20008000f00 */
[----:B------:R-:W-:Y:S01]  /*6bf0*/  IMAD.U32 R4, RZ, RZ, UR8 ;  /* 0x00000008ff047e24 */ /* 0x000fe2000f8e00ff */
[----:B--2---:R-:W-:Y:S01]  /*6c00*/  MOV R7, UR7 ;  /* 0x0000000700077c02 */ /* 0x004fe20008000f00 */
[----:B------:R-:W-:Y:S01]  /*6c10*/  IMAD.U32 R6, RZ, RZ, UR6 ;  /* 0x00000006ff067e24 */ /* 0x000fe2000f8e00ff */
[----:B-----5:R-:W-:Y:S01]  /*6c20*/  MOV R11, UR5 ;  /* 0x00000005000b7c02 */ /* 0x020fe20008000f00 */
[----:B------:R-:W-:Y:S02]  /*6c30*/  IMAD.U32 R10, RZ, RZ, UR4 ;  /* 0x00000004ff0a7e24 */ /* 0x000fe4000f8e00ff */
[----:B------:R-:W-:Y:S07]  /*6c40*/  LEPC R20, `(.L_x_103) ;  /* 0x000000001014794e */ /* 0x000fee0000000000 */
[----:B-1--4-:R-:W-:Y:S05]  /*6c50*/  CALL.ABS.NOINC R2 ;  /* 0x0000000002007343 */ /* 0x012fea0003c00000 */
.L_x_103:
[----:B------:R-:W-:Y:S05]  /*6c60*/  WARPSYNC.ALL ;  /* 0x0000000000007948 */ /* 0x000fea0003800000 */
[----:B------:R-:W-:Y:S01]  /*6c70*/  R2UR UR4, R34 ;  /* 0x00000000220472ca */ /* 0x000fe200000e0000 */
[----:B------:R-:W-:Y:S01]  /*6c80*/  BSSY.RECONVERGENT B0, `(.L_x_104) ;  /* 0x000003c000007945 */ /* 0x000fe20003800200 */
[----:B------:R-:W-:Y:S02]  /*6c90*/  SHF.L.U32 R87, R76, 0x2, RZ ;  /* 0x000000024c577819 */ /* 0x000fe400000006ff */
[----:B------:R-:W-:Y:S02]  /*6ca0*/  ISETP.NE.AND P0, PT, R77, RZ, PT ;  /* 0x000000ff4d00720c */ /* 0x000fe40003f05270 */
[----:B------:R-:W-:Y:S04]  /*6cb0*/  IADD3 R83, PT, PT, R83, R87, RZ ;  /* 0x0000005753537210 */ /* 0x000fe80007ffe0ff */
[----:B------:R-:W-:Y:S03]  /*6cc0*/  IADD3 R85, PT, PT, R75, R83, RZ ;  /* 0x000000534b557210 */ /* 0x000fe60007ffe0ff */
[----:B---3--:R-:W2:Y:S02]  /*6cd0*/  LDTM.16dp128bit.x8 R4, tmem[UR4] ;  /* 0x00000004000479ee */ /* 0x008ea40008180000 */
[C---:B--2---:R-:W-:Y:S01]  /*6ce0*/  FMUL R0, R33.reuse, R4 ;  /* 0x0000000421007220 */ /* 0x044fe20000400000 */
[C---:B-1----:R-:W-:Y:S01]  /*6cf0*/  FMUL R2, R33.reuse, R5 ;  /* 0x0000000521027220 */ /* 0x042fe20000400000 */
[C---:B------:R-:W-:Y:S01]  /*6d00*/  FMUL R3, R33.reuse, R6 ;  /* 0x0000000621037220 */ /* 0x040fe20000400000 */
[----:B------:R-:W-:Y:S01]  /*6d10*/  FMUL R7, R33, R7 ;  /* 0x0000000721077220 */ /* 0x000fe20000400000 */
[----:B------:R-:W-:Y:S01]  /*6d20*/  FFMA R36, R35, R40, R0 ;  /* 0x0000002823247223 */ /* 0x000fe20000000000 */
        /* <DEDUP_REMOVED lines=10> */
[----:B------:R1:W-:Y:S01]  /*6dd0*/  STSM.16.M88.4 [R84+0x400], R36 ;  /* 0x0004002454007844 */ /* 0x0003e20000000200 */
[----:B------:R-:W-:Y:S01]  /*6de0*/  FMUL R9, R33, R13 ;  /* 0x0000000d21097220 */ /* 0x000fe20000400000 */
[----:B------:R-:W-:Y:S01]  /*6df0*/  FFMA R6, R35, R46, R6 ;  /* 0x0000002e23067223 */ /* 0x000fe20000000006 */
[----:B------:R-:W-:Y:S01]  /*6e00*/  FMUL R10, R33, R14 ;  /* 0x0000000e210a7220 */ /* 0x000fe20000400000 */
[----:B------:R-:W-:Y:S01]  /*6e10*/  FFMA R7, R35, R47, R11 ;  /* 0x0000002f23077223 */ /* 0x000fe2000000000b */
[----:B------:R-:W-:Y:S01]  /*6e20*/  FMUL R15, R33, R15 ;  /* 0x0000000f210f7220 */ /* 0x000fe20000400000 */
[----:B----4-:R-:W-:Y:S01]  /*6e30*/  FFMA R8, R35, R48, R8 ;  /* 0x0000003023087223 */ /* 0x010fe20000000008 */
        /* <DEDUP_REMOVED lines=8> */
[C---:B------:R-:W-:Y:S01]  /*6ec0*/  FFMA R12, R35.reuse, R52, R12 ;  /* 0x00000034230c7223 */ /* 0x040fe2000000000c */
[C---:B------:R-:W-:Y:S01]  /*6ed0*/  FFMA R13, R35.reuse, R53, R13 ;  /* 0x00000035230d7223 */ /* 0x040fe2000000000d */
[C---:B------:R-:W-:Y:S01]  /*6ee0*/  FFMA R14, R35.reuse, R54, R14 ;  /* 0x00000036230e7223 */ /* 0x040fe2000000000e */
[----:B------:R1:W-:Y:S01]  /*6ef0*/  STSM.16.M88.4 [R83], R8 ;  /* 0x0000000853007844 */ /* 0x0003e20000000200 */
[----:B------:R-:W-:Y:S05]  /*6f00*/  FFMA R15, R35, R55, R19 ;  /* 0x00000037230f7223 */ /* 0x000fea0000000013 */
[----:B------:R1:W-:Y:S01]  /*6f10*/  STSM.16.M88.4 [R85], R12 ;  /* 0x0000000c55007844 */ /* 0x0003e20000000200 */
[----:B------:R-:W-:Y:S01]  /*6f20*/  @!PT LDS RZ, [RZ] ;  /* 0x00000000fffff984 */ /* 0x000fe20000000800 */
[----:B------:R-:W-:Y:S01]  /*6f30*/  @!PT LDS RZ, [RZ] ;  /* 0x00000000fffff984 */ /* 0x000fe20000000800 */
[----:B------:R-:W-:Y:S01]  /*6f40*/  @!PT LDS RZ, [RZ] ;  /* 0x00000000fffff984 */ /* 0x000fe20000000800 */
[----:B------:R-:W-:Y:S01]  /*6f50*/  @!PT LDS RZ, [RZ] ;  /* 0x00000000fffff984 */ /* 0x000fe20000000800 */
[----:B------:R2:W-:Y:S06]  /*6f60*/  MEMBAR.ALL.CTA ;  /* 0x0000000000007992 */ /* 0x0005ec0000008000 */
[----:B--2---:R-:W2:Y:S02]  /*6f70*/  FENCE.VIEW.ASYNC.S ;  /* 0x00000000000073c6 */ /* 0x004ea40000000000 */
[----:B--2---:R-:W-:Y:S06]  /*6f80*/  BAR.SYNC.DEFER_BLOCKING 0x1, 0x80 ;  /* 0x0042000000007b1d */ /* 0x004fec0000010000 */
[----:B------:R-:W-:Y:S05]  /*6f90*/  @P0 BRA `(.L_x_105) ;  /* 0x0000000000280947 */ /* 0x000fea0003800000 */
[----:B------:R-:W-:Y:S01]  /*6fa0*/  UIADD3 UR4, UPT, UPT, UR36, 0x400, URZ ;  /* 0x0000040024047890 */ /* 0x000fe2000fffe0ff */
[----:B------:R-:W-:Y:S01]  /*6fb0*/  R2UR UR43, R65 ;  /* 0x00000000412b72ca */ /* 0x000fe200000e0000 */
[----:B------:R-:W-:Y:S04]  /*6fc0*/  UIADD3 UR6, UP0, UPT, UR50, 0x680, URZ ;  /* 0x0000068032067890 */ /* 0x000fe8000ff1e0ff */
[----:B------:R-:W-:Y:S01]  /*6fd0*/  IMAD.U32 R71, RZ, RZ, UR4 ;  /* 0x00000004ff477e24 */ /* 0x000fe2000f8e00ff */
[----:B------:R-:W-:Y:S04]  /*6fe0*/  UIADD3.X UR7, UPT, UPT, URZ, UR51, URZ, UP0, !UPT ;  /* 0x00000033ff077290 */ /* 0x000fe800087fe4ff */
[----:B------:R-:W-:Y:S11]  /*6ff0*/  R2UR UR40, R71 ;  /* 0x00000000472872ca */ /* 0x000ff600000e0000 */
[----:B------:R-:W-:Y:S02]  /*7000*/  @!UPT UIADD3 URZ, UPT, UPT, URZ, URZ, URZ ;  /* 0x000000fffffff290 */ /* 0x000fe4000fffe0ff */
[----:B------:R2:W-:Y:S01]  /*7010*/  UTMASTG.3D [UR40], [UR6] ;  /* 0x00000028060073b5 */ /* 0x0005e20008010000 */
[----:B------:R0:W-:Y:S01]  /*7020*/  UTMACMDFLUSH ;  /* 0x00000000000079b7 */ /* 0x0001e20000000000 */
[----:B--2---:R-:W-:Y:S04]  /*7030*/  DEPBAR.LE SB0, 0x1 ;  /* 0x000080400000791a */ /* 0x004fe80000000000 */
.L_x_105:
[----:B------:R-:W-:Y:S05]  /*7040*/  BSYNC.RECONVERGENT B0 ;  /* 0x0000000000007941 */ /* 0x000fea0003800200 */
.L_x_104:
[----:B------:R-:W-:Y:S01]  /*7050*/  BAR.SYNC.DEFER_BLOCKING 0x1, 0x80 ;  /* 0x0042000000007b1d */ /* 0x000fe20000010000 */
[----:B------:R-:W-:Y:S01]  /*7060*/  ISETP.NE.AND P1, PT, R81, RZ, PT ;  /* 0x000000ff5100720c */ /* 0x000fe20003f25270 */
[----:B------:R-:W-:Y:S01]  /*7070*/  UISETP.NE.AND UP0, UPT, UR48, URZ, UPT ;  /* 0x000000ff3000728c */ /* 0x000fe2000bf05270 */
[----:B------:R-:W-:Y:S11]  /*7080*/  LEA R2, R88, UR36, 0x3 ;  /* 0x0000002458027c11 */ /* 0x000ff6000f8e18ff */
[----:B------:R-:W-:Y:S01]  /*7090*/  @P1 SHF.L.U32 R3, RZ, 0x1f, RZ ;  /* 0x0000001fff031819 */ /* 0x000fe200000006ff */
[----:B------:R-:W-:Y:S06]  /*70a0*/  BRA.U !UP0, `(.L_x_106) ;  /* 0x0000000108247547 */ /* 0x000fec000b800000 */
[----:B-1----:R-:W-:Y:S01]  /*70b0*/  IMAD.U32 R4, RZ, RZ, UR52 ;  /* 0x00000034ff047e24 */ /* 0x002fe2000f8e00ff */
[----:B------:R-:W-:Y:S01]  /*70c0*/  MOV R0, UR37 ;  /* 0x0000002500007c02 */ /* 0x000fe20008000f00 */
[----:B------:R-:W-:Y:S03]  /*70d0*/  UIADD3 UR52, UPT, UPT, UR52, 0x1, URZ ;  /* 0x0000000134347890 */ /* 0x000fe6000fffe0ff */
[----:B------:R-:W-:Y:S01]  /*70e0*/  @P1 LEA R4, R4, UR36, 0x3 ;  /* 0x0000002404041c11 */ /* 0x000fe2000f8e18ff */
[----:B------:R-:W-:Y:S04]  /*70f0*/  UISETP.NE.AND UP0, UPT, UR52, 0x4, UPT ;  /* 0x000000043400788c */ /* 0x000fe8000bf05270 */
[----:B------:R-:W-:Y:S01]  /*7100*/  @P1 VIADD R4, R4, 0x40 ;  /* 0x0000004004041836 */ /* 0x000fe20000000000 */
[----:B------:R-:W-:Y:S04]  /*7110*/  USEL UR52, UR52, URZ, UP0 ;  /* 0x000000ff34347287 */ /* 0x000fe80008000000 */
[----:B------:R-:W-:Y:S04]  /*7120*/  @P1 PRMT R0, R0, 0x654, R4 ;  /* 0x0000065400001816 */ /* 0x000fe80000000004 */
[----:B------:R2:W-:Y:S04]  /*7130*/  @P1 SYNCS.ARRIVE.TRANS64.RED.A1T0 RZ, [R0+URZ], RZ ;  /* 0x000000ff00ff19a7 */ /* 0x0005e800081004ff */
.L_x_106:
[----:B------:R-:W3:Y:S01]  /*7140*/  @P1 SYNCS.PHASECHK.TRANS64.TRYWAIT P0, [R2+URZ+0x20], R3 ;  /* 0x00002003020015a7 */ /* 0x000ee200080011ff */
[----:B------:R-:W-:Y:S01]  /*7150*/  BSSY B1, `(.L_x_107) ;  /* 0x0000017000017945 */ /* 0x000fe20003800000 */
[----:B---3--:R-:W-:Y:S03]  /*7160*/  @P1 SEL R90, RZ, 0x1, !P0 ;  /* 0x00000001ff5a1807 */ /* 0x008fe60004000000 */
[----:B------:R-:W-:Y:S05]  /*7170*/  @!P1 BRA `(.L_x_108) ;  /* 0x0000000000509947 */ /* 0x000fea0003800000 */
[----:B------:R-:W-:Y:S01]  /*7180*/  ISETP.NE.AND P1, PT, R91, RZ, PT ;  /* 0x000000ff5b00720c */ /* 0x000fe20003f25270 */
[----:B------:R-:W-:Y:S01]  /*7190*/  BSSY B0, `(.L_x_109) ;  /* 0x000000a000007945 */ /* 0x000fe20003800000 */
[----:B------:R-:W-:Y:S11]  /*71a0*/  ISETP.NE.AND P0, PT, R90, RZ, PT ;  /* 0x000000ff5a00720c */ /* 0x000ff60003f05270 */
[----:B-1----:R-:W-:Y:S04]  /*71b0*/  @P1 IMAD R5, R88, 0x2000, R89 ;  /* 0x0000200058051824 */ /* 0x002fe800078e0259 */
[----:B------:R-:W-:Y:S05]  /*71c0*/  @P1 VIADD R4, R5, UR36 ;  /* 0x0000002405041c36 */ /* 0x000fea0008000000 */
[----:B------:R-:W-:Y:S01]  /*71d0*/  @P1 IADD3 R3, PT, PT, R87, R4, RZ ;  /* 0x0000000457031210 */ /* 0x000fe20007ffe0ff */
[----:B------:R-:W-:Y:S01]  /*71e0*/  @P1 IMAD.IADD R4, R75, 0x1, R4 ;  /* 0x000000014b041824 */ /* 0x000fe200078e0204 */
[----:B------:R-:W-:Y:S06]  /*71f0*/  @P0 BRA `(.L_x_110) ;  /* 0x00000000000c0947 */ /* 0x000fec0003800000 */
[----:B--2---:R-:W-:Y:S04]  /*7200*/  SHF.L.U32 R0, RZ, 0x1f, RZ ;  /* 0x0000001fff007819 */ /* 0x004fe800000006ff */
[----:B------:R-:W1:Y:S02]  /*7210*/  SYNCS.PHASECHK.TRANS64.TRYWAIT P0, [R2+URZ+0x20], R0 ;  /* 0x00002000020075a7 */ /* 0x000e6400080011ff */
[----:B-1----:R-:W-:Y:S05]  /*7220*/  @!P0 BRA `(.L_x_111) ;  /* 0x0000004000ac8947 */ /* 0x002fea0003800000 */
.L_x_110:
[----:B------:R-:W-:Y:S05]  /*7230*/  BSYNC B0 ;  /* 0x0000000000007941 */ /* 0x000fea0003800000 */
.L_x_109:
[----:B------:R-:W-:Y:S02]  /*7240*/  ISETP.NE.AND P0, PT, R91, RZ, PT ;  /* 0x000000ff5b00720c */ /* 0x000fe40003f05270 */
[----:B------:R-:W-:Y:S11]  /*7250*/  IADD3 R88, PT, PT, R88, 0x1, RZ ;  /* 0x0000000158587810 */ /* 0x000ff60007ffe0ff */
[----:B-12---:R-:W-:Y:S01]  /*7260*/  @P0 IMAD.IADD R0, R75, 0x1, R3 ;  /* 0x000000014b000824 */ /* 0x006fe200078e0203 */
[----:B------:R-:W-:Y:S05]  /*7270*/  @P0 WARPSYNC.ALL ;  /* 0x0000000000000948 */ /* 0x000fea0003800000 */
[----:B------:R3:W4:Y:S04]  /*7280*/  @P0 LDSM.16.M88.4 R40, [R5+UR36+0x400] ;  /* 0x000400240528083b */ /* 0x0007280008000200 */
[----:B------:R3:W1:Y:S04]  /*7290*/  @P0 LDSM.16.M88.4 R44, [R4+0x400] ;  /* 0x00040000042c083b */ /* 0x0006680000000200 */
[----:B------:R3:W2:Y:S04]  /*72a0*/  @P0 LDSM.16.M88.4 R48, [R3+0x400] ;  /* 0x000400000330083b */ /* 0x0006a80000000200 */
[----:B------:R3:W1:Y:S02]  /*72b0*/  @P0 LDSM.16.M88.4 R52, [R0+0x400] ;  /* 0x000400000034083b */ /* 0x0006640000000200 */
.L_x_108:
[----:B------:R-:W-:Y:S05]  /*72c0*/  BSYNC B1 ;  /* 0x0000000000017941 */ /* 0x000fea0003800000 */
.L_x_107:
[----:B--23--:R-:W-:Y:S05]  /*72d0*/  VIADD R0, R34, 0x20 ;  /* 0x0000002022007836 */ /* 0x00cfea0000000000 */
[----:B------:R-:W-:Y:S04]  /*72e0*/  SHF.R.U32.HI R0, RZ, 0x15, R0 ;  /* 0x00000015ff007819 */ /* 0x000fe80000011600 */
[----:B------:R-:W-:Y:S11]  /*72f0*/  LOP3.LUT P0, RZ, R0, 0x3, R70, 0x48, !PT ;  /* 0x0000000300ff7812 */ /* 0x000ff60007804846 */
[----:B------:R-:W-:Y:S02]  /*7300*/  @!UPT UIADD3 URZ, UPT, UPT, URZ, URZ, URZ ;  /* 0x000000fffffff290 */ /* 0x000fe4000fffe0ff */
[----:B------:R-:W-:Y:S05]  /*7310*/  @!P0 BRA `(.L_x_112) ;  /* 0x0000000000408947 */ /* 0x000fea0003800000 */
[----:B------:R-:W2:Y:S01]  /*7320*/  LDCU.64 UR8, c[0x4][0x70] ;  /* 0x01000e00ff0877ac */ /* 0x000ea20008000a00 */
[----:B------:R-:W-:Y:S01]  /*7330*/  MOV R3, 0x0 ;  /* 0x0000000000037802 */ /* 0x000fe20000000f00 */
[----:B-1----:R-:W-:Y:S02]  /*7340*/  HFMA2 R12, -RZ, RZ, 0, 5.9604644775390625e-08 ;  /* 0x00000001ff0c7431 */ /* 0x002fe400000001ff */
[----:B------:R-:W-:Y:S02]  /*7350*/  IMAD.MOV.U32 R8, RZ, RZ, 0x192 ;  /* 0x00000192ff087424 */ /* 0x000fe400078e00ff */
[----:B------:R-:W-:Y:S01]  /*7360*/  IMAD.MOV.U32 R13, RZ, RZ, RZ ;  /* 0x000000ffff0d7224 */ /* 0x000fe200078e00ff */
[----:B------:R-:W1:Y:S01]  /*7370*/  LDCU.64 UR6, c[0x4][0x78] ;  /* 0x01000f00ff0677ac */ /* 0x000e620008000a00 */
[----:B------:R-:W3:Y:S01]  /*7380*/  LDC.64 R2, c[0x4][R3] ;  /* 0x0100000003027b82 */ /* 0x000ee20000000a00 */
[----:B------:R-:W5:Y:S01]  /*7390*/  LDCU.64 UR4, c[0x4][0x10] ;  /* 0x01000200ff0477ac */ /* 0x000f620008000a00 */
[----:B--2---:R-:W-:Y:S01]  /*73a0*/  MOV R5, UR9 ;  /* 0x0000000900057c02 */ /* 0x004fe20008000f00 */
[----:B------:R-:W-:Y:S01]  /*73b0*/  IMAD.U32 R4, RZ, RZ, UR8 ;  /* 0x00000008ff047e24 */ /* 0x000fe2000f8e00ff */
[----:B-1----:R-:W-:Y:S01]  /*73c0*/  MOV R7, UR7 ;  /* 0x0000000700077c02 */ /* 0x002fe20008000f00 */
[----:B------:R-:W-:Y:S01]  /*73d0*/  IMAD.U32 R6, RZ, RZ, UR6 ;  /* 0x00000006ff067e24 */ /* 0x000fe2000f8e00ff */
[----:B-----5:R-:W-:Y:S01]  /*73e0*/  MOV R11, UR5 ;  /* 0x00000005000b7c02 */ /* 0x020fe20008000f00 */
[----:B------:R-:W-:Y:S02]  /*73f0*/  IMAD.U32 R10, RZ, RZ, UR4 ;  /* 0x00000004ff0a7e24 */ /* 0x000fe4000f8e00ff */
[----:B------:R-:W-:Y:S07]  /*7400*/  LEPC R20, `(.L_x_112) ;  /* 0x000000001014794e */ /* 0x000fee0000000000 */
[----:B---34-:R-:W-:Y:S05]  /*7410*/  CALL.ABS.NOINC R2 ;  /* 0x0000000002007343 */ /* 0x018fea0003c00000 */
.L_x_112:
[----:B------:R-:W-:Y:S05]  /*7420*/  WARPSYNC.ALL ;  /* 0x0000000000007948 */ /* 0x000fea0003800000 */
[----:B------:R-:W-:Y:S01]  /*7430*/  R2UR UR4, R34 ;  /* 0x00000000220472ca */ /* 0x000fe200000e0000 */
[----:B------:R-:W-:Y:S01]  /*7440*/  BSSY.RECONVERGENT B0, `(.L_x_113) ;  /* 0x0000040000007945 */ /* 0x000fe20003800200 */
[----:B------:R-:W-:Y:S02]  /*7450*/  ISETP.NE.AND P6, PT, R81, RZ, PT ;  /* 0x000000ff5100720c */ /* 0x000fe40003fc5270 */
[----:B------:R-:W-:Y:S02]  /*7460*/  ISETP.NE.AND P0, PT, R77, RZ, PT ;  /* 0x000000ff4d00720c */ /* 0x000fe40003f05270 */
[----:B------:R-:W-:Y:S07]  /*7470*/  MOV R20, UR52 ;  /* 0x0000003400147c02 */ /* 0x000fee0008000f00 */
[----:B-1----:R-:W1:Y:S02]  /*7480*/  LDTM.16dp128bit.x8 R4, tmem[UR4+0x20] ;  /* 0x00002004000479ee */ /* 0x002e640008180000 */
[----:B------:R-:W-:Y:S01]  /*7490*/  @P6 LEA R20, R20, UR36, 0x3 ;  /* 0x0000002414146c11 */ /* 0x000fe2000f8e18ff */
[C---:B-1----:R-:W-:Y:S01]  /*74a0*/  FMUL R0, R33.reuse, R4 ;  /* 0x0000000421007220 */ /* 0x042fe20000400000 */
[C---:B------:R-:W-:Y:S01]  /*74b0*/  FMUL R2, R33.reuse, R5 ;  /* 0x0000000521027220 */ /* 0x040fe20000400000 */
[C---:B------:R-:W-:Y:S01]  /*74c0*/  FMUL R3, R33.reuse, R6 ;  /* 0x0000000621037220 */ /* 0x040fe20000400000 */
[----:B------:R-:W-:Y:S01]  /*74d0*/  FMUL R7, R33, R7 ;  /* 0x0000000721077220 */ /* 0x000fe20000400000 */
[----:B----4-:R-:W-:Y:S01]  /*74e0*/  FFMA R36, R35, R40, R0 ;  /* 0x0000002823247223 */ /* 0x010fe20000000000 */
        /* <DEDUP_REMOVED lines=28> */
[----:B------:R1:W-:Y:S01]  /*76b0*/  STSM.16.M88.4 [R83+0x2000], R8 ;  /* 0x0020000853007844 */ /* 0x0003e20000000200 */
[----:B------:R-:W-:Y:S01]  /*76c0*/  FFMA R15, R35, R55, R19 ;  /* 0x00000037230f7223 */ /* 0x000fe20000000013 */
[----:B------:R-:W-:Y:S02]  /*76d0*/  MOV R16, UR37 ;  /* 0x0000002500107c02 */ /* 0x000fe40008000f00 */
[----:B------:R-:W-:Y:S02]  /*76e0*/  @P6 IADD3 R17, PT, PT, R20, 0x40, RZ ;  /* 0x0000004014116810 */ /* 0x000fe40007ffe0ff */
[----:B------:R1:W-:Y:S01]  /*76f0*/  STSM.16.M88.4 [R85+0x2000], R12 ;  /* 0x0020000c55007844 */ /* 0x0003e20000000200 */
[----:B------:R-:W-:Y:S02]  /*7700*/  LEA R0, R88, UR36, 0x3 ;  /* 0x0000002458007c11 */ /* 0x000fe4000f8e18ff */
[----:B------:R-:W-:Y:S01]  /*7710*/  @P6 PRMT R16, R16, 0x654, R17 ;  /* 0x0000065410106816 */ /* 0x000fe20000000011 */
[----:B------:R-:W-:Y:S01]  /*7720*/  @!PT LDS RZ, [RZ] ;  /* 0x00000000fffff984 */ /* 0x000fe20000000800 */
[----:B------:R-:W-:Y:S01]  /*7730*/  @!PT LDS RZ, [RZ] ;  /* 0x00000000fffff984 */ /* 0x000fe20000000800 */
[----:B------:R-:W-:Y:S01]  /*7740*/  @!PT LDS RZ, [RZ] ;  /* 0x00000000fffff984 */ /* 0x000fe20000000800 */
[----:B------:R-:W-:Y:S01]  /*7750*/  @!PT LDS RZ, [RZ] ;  /* 0x00000000fffff984 */ /* 0x000fe20000000800 */
[----:B------:R2:W-:Y:S06]  /*7760*/  MEMBAR.ALL.CTA ;  /* 0x0000000000007992 */ /* 0x0005ec0000008000 */
[----:B--2---:R-:W2:Y:S01]  /*7770*/  FENCE.VIEW.ASYNC.S ;  /* 0x00000000000073c6 */ /* 0x004ea20000000000 */
[----:B------:R-:W-:Y:S01]  /*7780*/  @P6 SHF.L.U32 R2, RZ, 0x1f, RZ ;  /* 0x0000001fff026819 */ /* 0x000fe200000006ff */
[----:B--2---:R-:W-:Y:S06]  /*7790*/  BAR.SYNC.DEFER_BLOCKING 0x1, 0x80 ;  /* 0x0042000000007b1d */ /* 0x004fec0000010000 */
[----:B------:R-:W-:Y:S05]  /*77a0*/  @P0 BRA `(.L_x_114) ;  /* 0x0000000000240947 */ /* 0x000fea0003800000 */
[----:B------:R-:W-:Y:S01]  /*77b0*/  UIADD3 UR8, UP0, UPT, UR50, 0x680, URZ ;  /* 0x0000068032087890 */ /* 0x000fe2000ff1e0ff */
[----:B------:R-:W-:Y:S01]  /*77c0*/  R2UR UR7, R65 ;  /* 0x00000000410772ca */ /* 0x000fe200000e0000 */
[----:B------:R-:W-:Y:S02]  /*77d0*/  UIADD3 UR5, UPT, UPT, UR41, 0x20, URZ ;  /* 0x0000002029057890 */ /* 0x000fe4000fffe0ff */
[----:B------:R-:W-:Y:S02]  /*77e0*/  UIADD3 UR4, UPT, UPT, UR36, 0x2400, URZ ;  /* 0x0000240024047890 */ /* 0x000fe4000fffe0ff */
[----:B------:R-:W-:Y:S01]  /*77f0*/  UIADD3.X UR9, UPT, UPT, URZ, UR51, URZ, UP0, !UPT ;  /* 0x00000033ff097290 */ /* 0x000fe200087fe4ff */
[----:B------:R-:W-:Y:S08]  /*7800*/  UMOV UR6, UR42 ;  /* 0x0000002a00067c82 */ /* 0x000ff00008000000 */
[----:B------:R2:W-:Y:S01]  /*7810*/  UTMASTG.3D [UR4], [UR8] ;  /* 0x00000004080073b5 */ /* 0x0005e20008010000 */
[----:B------:R0:W-:Y:S01]  /*7820*/  UTMACMDFLUSH ;  /* 0x00000000000079b7 */ /* 0x0001e20000000000 */
[----:B--2---:R-:W-:Y:S04]  /*7830*/  DEPBAR.LE SB0, 0x1 ;  /* 0x000080400000791a */ /* 0x004fe80000000000 */
.L_x_114:
[----:B------:R-:W-:Y:S05]  /*7840*/  BSYNC.RECONVERGENT B0 ;  /* 0x0000000000007941 */ /* 0x000fea0003800200 */
.L_x_113:
[----:B------:R-:W-:Y:S01]  /*7850*/  BAR.SYNC.DEFER_BLOCKING 0x1, 0x80 ;  /* 0x0042000000007b1d */ /* 0x000fe20000010000 */
[----:B------:R-:W-:Y:S04]  /*7860*/  UIADD3 UR40, UPT, UPT, UR52, 0x1, URZ ;  /* 0x0000000134287890 */ /* 0x000fe8000fffe0ff */
[----:B------:R-:W-:Y:S04]  /*7870*/  UISETP.NE.AND UP0, UPT, UR40, 0x4, UPT ;  /* 0x000000042800788c */ /* 0x000fe8000bf05270 */
[----:B------:R-:W-:Y:S01]  /*7880*/  USEL UR40, UR40, URZ, UP0 ;  /* 0x000000ff28287287 */ /* 0x000fe20008000000 */
[----:B------:R2:W-:Y:S01]  /*7890*/  @P6 SYNCS.ARRIVE.TRANS64.RED.A1T0 RZ, [R16+URZ], RZ ;  /* 0x000000ff10ff69a7 */ /* 0x0005e200081004ff */
[----:B------:R-:W-:Y:S01]  /*78a0*/  BSSY B1, `(.L_x_115) ;  /* 0x0000018000017945 */ /* 0x000fe20003800000 */
[----:B------:R-:W3:Y:S02]  /*78b0*/  @P6 SYNCS.PHASECHK.TRANS64.TRYWAIT P0, [R0+URZ+0x20], R2 ;  /* 0x00002002000065a7 */ /* 0x000ee400080011ff */
[----:B---3--:R-:W-:Y:S01]  /*78c0*/  @P6 SEL R90, RZ, 0x1, !P0 ;  /* 0x00000001ff5a6807 */ /* 0x008fe20004000000 */
[----:B--2---:R-:W-:Y:S06]  /*78d0*/  @!P6 BRA `(.L_x_116) ;  /* 0x000000000050e947 */ /* 0x004fec0003800000 */
        /* <DEDUP_REMOVED lines=8> */
[----:B------:R-:W-:Y:S04]  /*7960*/  SHF.L.U32 R5, RZ, 0x1f, RZ ;  /* 0x0000001fff057819 */ /* 0x000fe800000006ff */
[----:B------:R-:W1:Y:S02]  /*7970*/  SYNCS.PHASECHK.TRANS64.TRYWAIT P0, [R0+URZ+0x20], R5 ;  /* 0x00002005000075a7 */ /* 0x000e6400080011ff */
[----:B-1----:R-:W-:Y:S05]  /*7980*/  @!P0 BRA `(.L_x_119) ;  /* 0x0000003800e88947 */ /* 0x002fea0003800000 */
.L_x_118:
[----:B------:R-:W-:Y:S05]  /*7990*/  BSYNC B0 ;  /* 0x0000000000007941 */ /* 0x000fea0003800000 */
.L_x_117:
[----:B------:R-:W-:Y:S02]  /*79a0*/  ISETP.NE.AND P0, PT, R91, RZ, PT ;  /* 0x000000ff5b00720c */ /* 0x000fe40003f05270 */
[----:B------:R-:W-:Y:S11]  /*79b0*/  IADD3 R88, PT, PT, R88, 0x1, RZ ;  /* 0x0000000158587810 */ /* 0x000ff60007ffe0ff */
[----:B-1----:R-:W-:Y:S01]  /*79c0*/  @P0 IMAD.IADD R0, R75, 0x1, R2 ;  /* 0x000000014b000824 */ /* 0x002fe200078e0202 */
[----:B------:R-:W-:Y:S05]  /*79d0*/  @P0 WARPSYNC.ALL ;  /* 0x0000000000000948 */ /* 0x000fea0003800000 */
[----:B------:R2:W3:Y:S04]  /*79e0*/  @P0 LDSM.16.M88.4 R40, [R4+UR36+0x400] ;  /* 0x000400240428083b */ /* 0x0004e80008000200 */
[----:B------:R2:W4:Y:S04]  /*79f0*/  @P0 LDSM.16.M88.4 R44, [R3+0x400] ;  /* 0x00040000032c083b */ /* 0x0005280000000200 */
[----:B------:R2:W1:Y:S04]  /*7a00*/  @P0 LDSM.16.M88.4 R48, [R2+0x400] ;  /* 0x000400000230083b */ /* 0x0004680000000200 */
[----:B------:R2:W1:Y:S02]  /*7a10*/  @P0 LDSM.16.M88.4 R52, [R0+0x400] ;  /* 0x000400000034083b */ /* 0x0004640000000200 */
.L_x_116:
[----:B------:R-:W-:Y:S05]  /*7a20*/  BSYNC B1 ;  /* 0x0000000000017941 */ /* 0x000fea0003800000 */
.L_x_115:
[----:B--2---:R-:W-:Y:S05]  /*7a30*/  VIADD R0, R34, 0x40 ;  /* 0x0000004022007836 */ /* 0x004fea0000000000 */
        /* <DEDUP_REMOVED lines=20> */
.L_x_120:
        /* <DEDUP_REMOVED lines=12> */
[----:B---3--:R-:W-:Y:S01]  /*7c40*/  FFMA R36, R35, R40, R0 ;  /* 0x0000002823247223 */ /* 0x008fe20000000000 */
[----:B------:R-:W-:Y:S01]  /*7c50*/  FMUL R4, R33, R8 ;  /* 0x0000000821047220 */ /* 0x000fe20000400000 */
[----:B------:R-:W-:Y:S01]  /*7c60*/  FFMA R37, R35, R41, R2 ;  /* 0x0000002923257223 */ /* 0x000fe20000000002 */
        /* <DEDUP_REMOVED lines=51> */
.L_x_122:
[----:B------:R-:W-:Y:S05]  /*7fa0*/  BSYNC.RECONVERGENT B0 ;  /* 0x0000000000007941 */ /* 0x000fea0003800200 */
.L_x_121:
[----:B------:R-:W-:Y:S01]  /*7fb0*/  BAR.SYNC.DEFER_BLOCKING 0x1, 0x80 ;  /* 0x0042000000007b1d */ /* 0x000fe20000010000 */
[----:B------:R-:W-:Y:S01]  /*7fc0*/  UIADD3 UR43, UPT, UPT, UR40, 0x1, URZ ;  /* 0x00000001282b7890 */ /* 0x000fe2000fffe0ff */
[----:B------:R-:W-:Y:S03]  /*7fd0*/  HFMA2 R92, -RZ, RZ, 0, 0 ;  /* 0x00000000ff5c7431 */ /* 0x000fe600000001ff */
        /* <DEDUP_REMOVED lines=18> */
.L_x_126:
[----:B------:R-:W-:Y:S05]  /*8100*/  BSYNC B0 ;  /* 0x0000000000007941 */ /* 0x000fea0003800000 */
.L_x_125:
[----:B------:R-:W-:Y:S01]  /*8110*/  ISETP.NE.AND P0, PT, R91, RZ, PT ;  /* 0x000000ff5b00720c */ /* 0x000fe20003f05270 */
[----:B------:R-:W-:Y:S11]  /*8120*/  VIADD R88, R88, 0x1 ;  /* 0x0000000158587836 */ /* 0x000ff60000000000 */
[----:B------:R-:W-:Y:S01]  /*8130*/  @!UPT UIADD3 URZ, UPT, UPT, URZ, URZ, URZ ;  /* 0x000000fffffff290 */ /* 0x000fe2000fffe0ff */
[----:B-1----:R-:W-:Y:S01]  /*8140*/  @P0 IMAD.IADD R0, R75, 0x1, R2 ;  /* 0x000000014b000824 */ /* 0x002fe200078e0202 */
[----:B------:R-:W-:Y:S05]  /*8150*/  @P0 WARPSYNC.ALL ;  /* 0x0000000000000948 */ /* 0x000fea0003800000 */
[----:B------:R2:W3:Y:S04]  /*8160*/  @P0 LDSM.16.M88.4 R40, [R4+UR36+0x400] ;  /* 0x000400240428083b */ /* 0x0004e80008000200 */
[----:B------:R2:W4:Y:S04]  /*8170*/  @P0 LDSM.16.M88.4 R44, [R3+0x400] ;  /* 0x00040000032c083b */ /* 0x0005280000000200 */
[----:B------:R2:W1:Y:S04]  /*8180*/  @P0 LDSM.16.M88.4 R48, [R2+0x400] ;  /* 0x000400000230083b */ /* 0x0004680000000200 */
[----:B------:R2:W1:Y:S01]  /*8190*/  @P0 LDSM.16.M88.4 R52, [R0+0x400] ;  /* 0x000400000034083b */ /* 0x0004620000000200 */
[C---:B------:R-:W-:Y:S04]  /*81a0*/  ISETP.NE.AND P0, PT, R88.reuse, 0x4, PT ;  /* 0x000000045800780c */ /* 0x040fe80003f05270 */
[----:B------:R-:W-:Y:S02]  /*81b0*/  SEL R88, R88, RZ, P0 ;  /* 0x000000ff58587207 */ /* 0x000fe40000000000 */
[----:B------:R-:W-:Y:S02]  /*81c0*/  SEL R92, RZ, 0x1, P0 ;  /* 0x00000001ff5c7807 */ /* 0x000fe40000000000 */
.L_x_124:
[----:B------:R-:W-:Y:S05]  /*81d0*/  BSYNC B1 ;  /* 0x0000000000017941 */ /* 0x000fea0003800000 */
.L_x_123:
        /* <DEDUP_REMOVED lines=21> */
.L_x_128:
        /* <DEDUP_REMOVED lines=54> */
[----:B------:R-:W-:Y:S01]  /*8690*/  @P6 SHF.L.U32 R2, R92, 0x1f, RZ ;  /* 0x0000001f5c026819 */ /* 0x000fe200000006ff */
        /* <DEDUP_REMOVED lines=11> */
.L_x_130:
[----:B------:R-:W-:Y:S05]  /*8750*/  BSYNC.RECONVERGENT B0 ;  /* 0x0000000000007941 */ /* 0x000fea0003800200 */
.L_x_129:
        /* <DEDUP_REMOVED lines=17> */
[----:B------:R-:W-:Y:S04]  /*8870*/  SHF.L.U32 R5, R92, 0x1f, RZ ;  /* 0x0000001f5c057819 */ /* 0x000fe800000006ff */
[----:B------:R-:W1:Y:S02]  /*8880*/  SYNCS.PHASECHK.TRANS64.TRYWAIT P0, [R0+URZ+0x20], R5 ;  /* 0x00002005000075a7 */ /* 0x000e6400080011ff */
[----:B-1----:R-:W-:Y:S05]  /*8890*/  @!P0 BRA `(.L_x_135) ;  /* 0x0000002c004c8947 */ /* 0x002fea0003800000 */
.L_x_134:
[----:B------:R-:W-:Y:S05]  /*88a0*/  BSYNC B0 ;  /* 0x0000000000007941 */ /* 0x000fea0003800000 */
.L_x_133:
[----:B------:R-:W-:Y:S01]  /*88b0*/  ISETP.NE.AND P0, PT, R91, RZ, PT ;  /* 0x000000ff5b00720c */ /* 0x000fe20003f05270 */
[----:B------:R-:W-:Y:S11]  /*88c0*/  VIADD R88, R88, 0x1 ;  /* 0x0000000158587836 */ /* 0x000ff60000000000 */
[----:B------:R-:W-:Y:S01]  /*88d0*/  @!UPT UIADD3 URZ, UPT, UPT, URZ, URZ, URZ ;  /* 0x000000fffffff290 */ /* 0x000fe2000fffe0ff */
[----:B-1----:R-:W-:Y:S01]  /*88e0*/  @P0 IMAD.IADD R0, R75, 0x1, R2 ;  /* 0x000000014b000824 */ /* 0x002fe200078e0202 */
[----:B------:R-:W-:Y:S05]  /*88f0*/  @P0 WARPSYNC.ALL ;  /* 0x0000000000000948 */ /* 0x000fea0003800000 */
[----:B------:R-:W2:Y:S04]  /*8900*/  @P0 LDSM.16.M88.4 R40, [R4+UR36+0x400] ;  /* 0x000400240428083b */ /* 0x000ea80008000200 */
[----:B------:R-:W3:Y:S04]  /*8910*/  @P0 LDSM.16.M88.4 R44, [R3+0x400] ;  /* 0x00040000032c083b */ /* 0x000ee80000000200 */
[----:B------:R-:W4:Y:S04]  /*8920*/  @P0 LDSM.16.M88.4 R48, [R2+0x400] ;  /* 0x000400000230083b */ /* 0x000f280000000200 */
[----:B------:R1:W2:Y:S01]  /*8930*/  @P0 LDSM.16.M88.4 R52, [R0+0x400] ;  /* 0x000400000034083b */ /* 0x0002a20000000200 */
[C---:B------:R-:W-:Y:S04]  /*8940*/  ISETP.NE.AND P0, PT, R88.reuse, 0x4, PT ;  /* 0x000000045800780c */ /* 0x040fe80003f05270 */
[----:B------:R-:W-:Y:S02]  /*8950*/  SEL R88, R88, RZ, P0 ;  /* 0x000000ff58587207 */ /* 0x000fe40000000000 */
[----:B-1----:R-:W-:Y:S04]  /*8960*/  SEL R0, RZ, 0x1, P0 ;  /* 0x00000001ff007807 */ /* 0x002fe80000000000 */
[----:B------:R-:W-:Y:S02]  /*8970*/  LOP3.LUT R92, R92, R0, RZ, 0x3c, !PT ;  /* 0x000000005c5c7212 */ /* 0x000fe400078e3cff */
.L_x_132:
[----:B------:R-:W-:Y:S05]  /*8980*/  BSYNC B1 ;  /* 0x0000000000017941 */ /* 0x000fea0003800000 */
.L_x_131:
[----:B------:R-:W-:Y:S05]  /*8990*/  VIADD R0, R34, 0x80 ;  /* 0x0000008022007836 */ /* 0x000fea0000000000 */
[----:B------:R-:W-:Y:S04]  /*89a0*/  SHF.R.U32.HI R0, RZ, 0x15, R0 ;  /* 0x00000015ff007819 */ /* 0x000fe80000011600 */
[----:B------:R-:W-:Y:S11]  /*89b0*/  LOP3.LUT P0, RZ, R0, 0x3, R70, 0x48, !PT ;  /* 0x0000000300ff7812 */ /* 0x000ff60007804846 */
[----:B------:R-:W-:Y:S02]  /*89c0*/  @!UPT UIADD3 URZ, UPT, UPT, URZ, URZ, URZ ;  /* 0x000000fffffff290 */ /* 0x000fe4000fffe0ff */
[----:B------:R-:W-:Y:S05]  /*89d0*/  @!P0 BRA `(.L_x_136) ;  /* 0x0000000000408947 */ /* 0x000fea0003800000 */
[----:B------:R-:W5:Y:S01]  /*89e0*/  LDCU.64 UR8, c[0x4][0x70] ;  /* 0x01000e00ff0877ac */ /* 0x000f620008000a00 */
[----:B------:R-:W-:Y:S01]  /*89f0*/  MOV R3, 0x0 ;  /* 0x0000000000037802 */ /* 0x000fe20000000f00 */
[----:B-1----:R-:W-:Y:S02]  /*8a00*/  HFMA2 R12, -RZ, RZ, 0, 5.9604644775390625e-08 ;  /* 0x00000001ff0c7431 */ /* 0x002fe400000001ff */
[----:B------:R-:W-:Y:S02]  /*8a10*/  IMAD.MOV.U32 R8, RZ, RZ, 0x192 ;  /* 0x00000192ff087424 */ /* 0x000fe400078e00ff */
[----:B------:R-:W-:Y:S01]  /*8a20*/  IMAD.MOV.U32 R13, RZ, RZ, RZ ;  /* 0x000000ffff0d7224 */ /* 0x000fe200078e00ff */
[----:B------:R-:W1:Y:S01]  /*8a30*/  LDCU.64 UR6, c[0x4][0x78] ;  /* 0x01000f00ff0677ac */ /* 0x000e620008000a00 */
[----:B------:R-:W2:Y:S01]  /*8a40*/  LDC.64 R2, c[0x4][R3] ;  /* 0x0100000003027b82 */ /* 0x000ea20000000a00 */
[----:B------:R-:W3:Y:S01]  /*8a50*/  LDCU.64 UR4, c[0x4][0x10] ;  /* 0x01000200ff0477ac */ /* 0x000ee20008000a00 */
[----:B-----5:R-:W-:Y:S01]  /*8a60*/  MOV R5, UR9 ;  /* 0x0000000900057c02 */ /* 0x020fe20008000f00 */
[----:B------:R-:W-:Y:S01]  /*8a70*/  IMAD.U32 R4, RZ, RZ, UR8 ;  /* 0x00000008ff047e24 */ /* 0x000fe2000f8e00ff */
[----:B-1----:R-:W-:Y:S01]  /*8a80*/  MOV R7, UR7 ;  /* 0x0000000700077c02 */ /* 0x002fe20008000f00 */
[----:B------:R-:W-:Y:S01]  /*8a90*/  IMAD.U32 R6, RZ, RZ, UR6 ;  /* 0x00000006ff067e24 */ /* 0x000fe2000f8e00ff */
[----:B---3--:R-:W-:Y:S01]  /*8aa0*/  MOV R11, UR5 ;  /* 0x00000005000b7c02 */ /* 0x008fe20008000f00 */
[----:B------:R-:W-:Y:S02]  /*8ab0*/  IMAD.U32 R10, RZ, RZ, UR4 ;  /* 0x00000004ff0a7e24 */ /* 0x000fe4000f8e00ff */
[----:B------:R-:W-:Y:S07]  /*8ac0*/  LEPC R20, `(.L_x_136) ;  /* 0x000000001014794e */ /* 0x000fee0000000000 */
[----:B--2-4-:R-:W-:Y:S05]  /*8ad0*/  CALL.ABS.NOINC R2 ;  /* 0x0000000002007343 */ /* 0x014fea0003c00000 */
.L_x_136:
        /* <DEDUP_REMOVED lines=12> */
[----:B--2---:R-:W-:Y:S01]  /*8ba0*/  FFMA R36, R35, R40, R0 ;  /* 0x0000002823247223 */ /* 0x004fe20000000000 */
[----:B------:R-:W-:Y:S01]  /*8bb0*/  FMUL R4, R33, R8 ;  /* 0x0000000821047220 */ /* 0x000fe20000400000 */
[----:B------:R-:W-:Y:S01]  /*8bc0*/  FFMA R37, R35, R41, R2 ;  /* 0x0000002923257223 */ /* 0x000fe20000000002 */
[----:B------:R-:W-:Y:S01]  /*8bd0*/  FMUL R5, R33, R9 ;  /* 0x0000000921057220 */ /* 0x000fe20000400000 */
[----:B------:R-:W-:Y:S01]  /*8be0*/  FFMA R38, R35, R42, R3 ;  /* 0x0000002a23267223 */ /* 0x000fe20000000003 */
[----:B------:R-:W-:Y:S01]  /*8bf0*/  FMUL R6, R33, R10 ;  /* 0x0000000a21067220 */ /* 0x000fe20000400000 */
[----:B------:R-:W-:Y:S01]  /*8c00*/  FFMA R39, R35, R43, R7 ;  /* 0x0000002b23277223 */ /* 0x000fe20000000007 */
[----:B------:R-:W-:Y:S01]  /*8c10*/  FMUL R11, R33, R11 ;  /* 0x0000000b210b7220 */ /* 0x000fe20000400000 */
[----:B---3--:R-:W-:Y:S01]  /*8c20*/  FFMA R4, R35, R44, R4 ;  /* 0x0000002c23047223 */ /* 0x008fe20000000004 */
        /* <DEDUP_REMOVED lines=21> */
[----:B------:R-:W-:Y:S01]  /*8d80*/  FFMA R15, R35, R55, R19 ;  /* 0x00000037230f7223 */ /* 0x000fe20000000013 */
[----:B------:R-:W-:Y:S02]  /*8d90*/  MOV R16, UR37 ;  /* 0x0000002500107c02 */ /* 0x000fe40008000f00 */
[----:B------:R-:W-:Y:S02]  /*8da0*/  @P6 IADD3 R17, PT, PT, R20, 0x40, RZ ;  /* 0x0000004014116810 */ /* 0x000fe40007ffe0ff */
[----:B------:R1:W-:Y:S01]  /*8db0*/  STSM.16.M88.4 [R85], R12 ;  /* 0x0000000c55007844 */ /* 0x0003e20000000200 */
        /* <DEDUP_REMOVED lines=11> */
[----:B------:R-:W-:Y:S01]  /*8e70*/  UIADD3 UR10, UPT, UPT, UR36, 0x400, URZ ;  /* 0x00000400240a7890 */ /* 0x000fe2000fffe0ff */
[----:B------:R-:W-:Y:S01]  /*8e80*/  R2UR UR7, R65 ;  /* 0x00000000410772ca */ /* 0x000fe200000e0000 */
[----:B------:R-:W-:Y:S02]  /*8e90*/  UIADD3 UR8, UP0, UPT, UR50, 0x680, URZ ;  /* 0x0000068032087890 */ /* 0x000fe4000ff1e0ff */
[----:B------:R-:W-:Y:S02]  /*8ea0*/  UIADD3 UR5, UPT, UPT, UR41, 0x80, URZ ;  /* 0x0000008029057890 */ /* 0x000fe4000fffe0ff */
[----:B------:R-:W-:Y:S01]  /*8eb0*/  IMAD.U32 R71, RZ, RZ, UR10 ;  /* 0x0000000aff477e24 */ /* 0x000fe2000f8e00ff */
[----:B------:R-:W-:Y:S01]  /*8ec0*/  UIADD3.X UR9, UPT, UPT, URZ, UR51, URZ, UP0, !UPT ;  /* 0x00000033ff097290 */ /* 0x000fe200087fe4ff */
[----:B------:R-:W-:Y:S03]  /*8ed0*/  UMOV UR6, UR42 ;  /* 0x0000002a00067c82 */ /* 0x000fe60008000000 */
[----:B------:R-:W-:Y:S11]  /*8ee0*/  R2UR UR4, R71 ;  /* 0x00000000470472ca */ /* 0x000ff600000e0000 */
[----:B------:R-:W-:Y:S02]  /*8ef0*/  @!UPT UIADD3 URZ, UPT, UPT, URZ, URZ, URZ ;  /* 0x000000fffffff290 */ /* 0x000fe4000fffe0ff */
[----:B------:R2:W-:Y:S01]  /*8f00*/  UTMASTG.3D [UR4], [UR8] ;  /* 0x00000004080073b5 */ /* 0x0005e20008010000 */
[----:B------:R0:W-:Y:S01]  /*8f10*/  UTMACMDFLUSH ;  /* 0x00000000000079b7 */ /* 0x0001e20000000000 */
[----:B--2---:R-:W-:Y:S04]  /*8f20*/  DEPBAR.LE SB0, 0x1 ;  /* 0x000080400000791a */ /* 0x004fe80000000000 */
.L_x_138:
[----:B------:R-:W-:Y:S05]  /*8f30*/  BSYNC.RECONVERGENT B0 ;  /* 0x0000000000007941 */ /* 0x000fea0003800200 */
.L_x_137:
        /* <DEDUP_REMOVED lines=20> */
.L_x_142:
[----:B------:R-:W-:Y:S05]  /*9080*/  BSYNC B0 ;  /* 0x0000000000007941 */ /* 0x000fea0003800000 */
.L_x_141:
        /* <DEDUP_REMOVED lines=13> */
.L_x_140:
[----:B------:R-:W-:Y:S05]  /*9160*/  BSYNC B1 ;  /* 0x0000000000017941 */ /* 0x000fea0003800000 */
.L_x_139:
        /* <DEDUP_REMOVED lines=21> */
.L_x_144:
        /* <DEDUP_REMOVED lines=66> */
.L_x_146:
[----:B------:R-:W-:Y:S05]  /*96e0*/  BSYNC.RECONVERGENT B0 ;  /* 0x0000000000007941 */ /* 0x000fea0003800200 */
.L_x_145:
        /* <DEDUP_REMOVED lines=20> */
.L_x_150:
[----:B------:R-:W-:Y:S05]  /*9830*/  BSYNC B0 ;  /* 0x0000000000007941 */ /* 0x000fea0003800000 */
.L_x_149:
        /* <DEDUP_REMOVED lines=13> */
.L_x_148:
[----:B------:R-:W-:Y:S05]  /*9910*/  BSYNC B1 ;  /* 0x0000000000017941 */ /* 0x000fea0003800000 */
.L_x_147:
        /* <DEDUP_REMOVED lines=21> */
.L_x_152:
        /* <DEDUP_REMOVED lines=66> */
.L_x_154:
[----:B------:R-:W-:Y:S05]  /*9e90*/  BSYNC.RECONVERGENT B0 ;  /* 0x0000000000007941 */ /* 0x000fea0003800200 */
.L_x_153:
        /* <DEDUP_REMOVED lines=12> */
[----:B------:R-:W-:Y:S04]  /*9f60*/  @P1 IMAD R88, R88, 0x2000, R89 ;  /* 0x0000200058581824 */ /* 0x000fe800078e0259 */
[----:B------:R-:W-:Y:S05]  /*9f70*/  @P1 VIADD R2, R88, UR36 ;  /* 0x0000002458021c36 */ /* 0x000fea0008000000 */
[----:B------:R-:W-:Y:S01]  /*9f80*/  @P1 IADD3 R87, PT, PT, R87, R2, RZ ;  /* 0x0000000257571210 */ /* 0x000fe20007ffe0ff */
[----:B------:R-:W-:Y:S01]  /*9f90*/  @P1 IMAD.IADD R2, R75, 0x1, R2 ;  /* 0x000000014b021824 */ /* 0x000fe200078e0202 */
[----:B------:R-:W-:Y:S06]  /*9fa0*/  @P0 BRA `(.L_x_158) ;  /* 0x00000000000c0947 */ /* 0x000fec0003800000 */
[----:B------:R-:W-:Y:S04]  /*9fb0*/  SHF.L.U32 R92, R92, 0x1f, RZ ;  /* 0x0000001f5c5c7819 */ /* 0x000fe800000006ff */
[----:B------:R-:W2:Y:S02]  /*9fc0*/  SYNCS.PHASECHK.TRANS64.TRYWAIT P0, [R0+URZ+0x20], R92 ;  /* 0x0000205c000075a7 */ /* 0x000ea400080011ff */
[----:B--2---:R-:W-:Y:S05]  /*9fd0*/  @!P0 BRA `(.L_x_159) ;  /* 0x0000001400b88947 */ /* 0x004fea0003800000 */
.L_x_158:
[----:B------:R-:W-:Y:S05]  /*9fe0*/  BSYNC B0 ;  /* 0x0000000000007941 */ /* 0x000fea0003800000 */
.L_x_157:
[----:B------:R-:W-:Y:S11]  /*9ff0*/  ISETP.NE.AND P0, PT, R91, RZ, PT ;  /* 0x000000ff5b00720c */ /* 0x000ff60003f05270 */
[----:B------:R-:W-:Y:S02]  /*a000*/  @!UPT UIADD3 URZ, UPT, UPT, URZ, URZ, URZ ;  /* 0x000000fffffff290 */ /* 0x000fe4000fffe0ff */
[----:B--2---:R-:W-:Y:S01]  /*a010*/  @P0 IADD3 R0, PT, PT, R75, R87, RZ ;  /* 0x000000574b000210 */ /* 0x004fe20007ffe0ff */
[----:B------:R-:W-:Y:S05]  /*a020*/  @P0 WARPSYNC.ALL ;  /* 0x0000000000000948 */ /* 0x000fea0003800000 */
[----:B------:R2:W3:Y:S04]  /*a030*/  @P0 LDSM.16.M88.4 R40, [R88+UR36+0x400] ;  /* 0x000400245828083b */ /* 0x0004e80008000200 */
[----:B------:R2:W4:Y:S04]  /*a040*/  @P0 LDSM.16.M88.4 R44, [R2+0x400] ;  /* 0x00040000022c083b */ /* 0x0005280000000200 */
[----:B------:R2:W1:Y:S04]  /*a050*/  @P0 LDSM.16.M88.4 R48, [R87+0x400] ;  /* 0x000400005730083b */ /* 0x0004680000000200 */
[----:B------:R2:W1:Y:S02]  /*a060*/  @P0 LDSM.16.M88.4 R52, [R0+0x400] ;  /* 0x000400000034083b */ /* 0x0004640000000200 */
.L_x_156:
[----:B------:R-:W-:Y:S05]  /*a070*/  BSYNC B1 ;  /* 0x0000000000017941 */ /* 0x000fea0003800000 */
.L_x_155:
        /* <DEDUP_REMOVED lines=21> */
.L_x_160:
[----:B------:R-:W-:Y:S01]  /*a1d0*/  ISETP.NE.AND P0, PT, R77, RZ, PT ;  /* 0x000000ff4d00720c */ /* 0x000fe20003f05270 */
[----:B------:R-:W-:Y:S05]  /*a1e0*/  WARPSYNC.ALL ;  /* 0x0000000000007948 */ /* 0x000fea0003800000 */
[----:B------:R-:W-:Y:S01]  /*a1f0*/  R2UR UR4, R34 ;  /* 0x00000000220472ca */ /* 0x000fe200000e0000 */
[----:B------:R-:W-:Y:S01]  /*a200*/  BSSY.RECONVERGENT B0, `(.L_x_161) ;  /* 0x000003c000007945 */ /* 0x000fe20003800200 */
[----:B------:R-:W-:Y:S11]  /*a210*/  R2UR UR5, R86 ;  /* 0x00000000560572ca */ /* 0x000ff600000e0000 */
[----:B-1----:R-:W1:Y:S01]  /*a220*/  LDTM.16dp128bit.x8 R4, tmem[UR4+0xe0] ;  /* 0x0000e004000479ee */ /* 0x002e620008180000 */
[----:B------:R-:W-:Y:S01]  /*a230*/  NOP ;  /* 0x0000000000007918 */ /* 0x000fe20000000000 */
[----:B------:R-:W-:Y:S04]  /*a240*/  UIADD3 UR5, UPT, UPT, UR5, 0xb0, URZ ;  /* 0x000000b005057890 */ /* 0x000fe8000fffe0ff */
[----:B------:R-:W-:Y:S09]  /*a250*/  UPRMT UR5, UR37, 0x654, UR5 ;  /* 0x0000065425057896 */ /* 0x000ff20008000005 */
[----:B-1----:R-:W-:Y:S01]  /*a260*/  SYNCS.ARRIVE.TRANS64.RED.A1T0 RZ, [UR5], RZ ;  /* 0x000000ffffff79a7 */ /* 0x002fe20008100405 */
[C---:B------:R-:W-:Y:S01]  /*a270*/  FMUL R0, R33.reuse, R4 ;  /* 0x0000000421007220 */ /* 0x040fe20000400000 */
        /* <DEDUP_REMOVED lines=33> */
[----:B------:R-:W-:Y:S05]  /*a490*/  FFMA R15, R35, R55, R19 ;  /* 0x00000037230f7223 */ /* 0x000fea0000000013 */
[----:B------:R1:W-:Y:S01]  /*a4a0*/  STSM.16.M88.4 [R85+0x6000], R12 ;  /* 0x0060000c55007844 */ /* 0x0003e20000000200 */
        /* <DEDUP_REMOVED lines=17> */
.L_x_162:
[----:B------:R-:W-:Y:S05]  /*a5c0*/  BSYNC.RECONVERGENT B0 ;  /* 0x0000000000007941 */ /* 0x000fea0003800200 */
.L_x_161:
[----:B------:R-:W-:Y:S01]  /*a5d0*/  BAR.SYNC.DEFER_BLOCKING 0x1, 0x80 ;  /* 0x0042000000007b1d */ /* 0x000fe20000010000 */
[----:B------:R-:W-:Y:S01]  /*a5e0*/  UISETP.NE.AND UP0, UPT, UR48, -0x8, UPT ;  /* 0xfffffff83000788c */ /* 0x000fe2000bf05270 */
[----:B------:R-:W-:Y:S08]  /*a5f0*/  IADD3 R31, PT, PT, R31, 0x1, RZ ;  /* 0x000000011f1f7810 */ /* 0x000ff00007ffe0ff */
[----:B------:R-:W-:Y:S05]  /*a600*/  BRA.U !UP0, `(.L_x_163) ;  /* 0x0000000108287547 */ /* 0x000fea000b800000 */
[----:B------:R-:W-:Y:S01]  /*a610*/  ISETP.NE.AND P0, PT, R81, RZ, PT ;  /* 0x000000ff5100720c */ /* 0x000fe20003f05270 */
[----:B------:R-:W-:Y:S01]  /*a620*/  IMAD.U32 R2, RZ, RZ, UR52 ;  /* 0x00000034ff027e24 */ /* 0x000fe2000f8e00ff */
[----:B------:R-:W-:Y:S01]  /*a630*/  UIADD3 UR52, UPT, UPT, UR52, 0x1, URZ ;  /* 0x0000000134347890 */ /* 0x000fe2000fffe0ff */
[----:B------:R-:W-:Y:S03]  /*a640*/  IMAD.U32 R0, RZ, RZ, UR37 ;  /* 0x00000025ff007e24 */ /* 0x000fe6000f8e00ff */
[----:B------:R-:W-:Y:S04]  /*a650*/  UISETP.NE.AND UP0, UPT, UR52, 0x4, UPT ;  /* 0x000000043400788c */ /* 0x000fe8000bf05270 */
[----:B------:R-:W-:Y:S03]  /*a660*/  USEL UR52, UR52, URZ, UP0 ;  /* 0x000000ff34347287 */ /* 0x000fe60008000000 */
[----:B------:R-:W-:Y:S05]  /*a670*/  @P0 LEA R2, R2, UR36, 0x3 ;  /* 0x0000002402020c11 */ /* 0x000fea000f8e18ff */
[----:B------:R-:W-:Y:S05]  /*a680*/  @P0 VIADD R2, R2, 0x40 ;  /* 0x0000004002020836 */ /* 0x000fea0000000000 */
[----:B------:R-:W-:Y:S04]  /*a690*/  @P0 PRMT R0, R0, 0x654, R2 ;  /* 0x0000065400000816 */ /* 0x000fe80000000002 */
[----:B------:R2:W-:Y:S03]  /*a6a0*/  @P0 SYNCS.ARRIVE.TRANS64.RED.A1T0 RZ, [R0+URZ], RZ ;  /* 0x000000ff00ff09a7 */ /* 0x0005e600081004ff */
.L_x_163:
[----:B------:R-:W-:Y:S01]  /*a6b0*/  ISETP.NE.AND P2, PT, R78, RZ, PT ;  /* 0x000000ff4e00720c */ /* 0x000fe20003f45270 */
[----:B------:R-:W-:Y:S01]  /*a6c0*/  UIADD3 UR48, UPT, UPT, UR48, 0x8, URZ ;  /* 0x0000000830307890 */ /* 0x000fe2000fffe0ff */
[----:B------:R-:W-:Y:S01]  /*a6d0*/  ISETP.NE.AND P0, PT, R80, 0x2, PT ;  /* 0x000000025000780c */ /* 0x000fe20003f05270 */
[----:B-1----:R-:W-:Y:S01]  /*a6e0*/  IMAD.IADD R14, R29, 0x1, R62 ;  /* 0x000000011d0e7824 */ /* 0x002fe200078e023e */
[----:B------:R-:W-:Y:S01]  /*a6f0*/  ISETP.NE.AND P1, PT, R31, 0x4, PT ;  /* 0x000000041f00780c */ /* 0x000fe20003f25270 */
[----:B------:R-:W-:Y:S01]  /*a700*/  IMAD.IADD R15, R30, 0x1, R63 ;  /* 0x000000011e0f7824 */ /* 0x000fe200078e023f */
[----:B------:R-:W-:Y:S02]  /*a710*/  SEL R2, RZ, 0x1, P0 ;  /* 0x00000001ff027807 */ /* 0x000fe40000000000 */
[----:B--2---:R-:W-:Y:S02]  /*a720*/  SEL R0, RZ, 0x1, P1 ;  /* 0x00000001ff007807 */ /* 0x004fe40000800000 */
[----:B------:R-:W-:Y:S02]  /*a730*/  LOP3.LUT R73, R73, R2, RZ, 0x3c, !PT ;  /* 0x0000000249497212 */ /* 0x000fe400078e3cff */
[----:B------:R-:W-:Y:S02]  /*a740*/  LOP3.LUT R74, R74, R0, RZ, 0x3c, !PT ;  /* 0x000000004a4a7212 */ /* 0x000fe400078e3cff */
[----:B------:R-:W-:Y:S02]  /*a750*/  @P2 R2UR UR4, R72 ;  /* 0x00000000480422ca */ /* 0x000fe400000e0000 */
[----:B------:R-:W-:Y:S02]  /*a760*/  SEL R80, R80, RZ, P0 ;  /* 0x000000ff50507207 */ /* 0x000fe40000000000 */
[----:B------:R-:W-:Y:S09]  /*a770*/  SEL R31, R31, RZ, P1 ;  /* 0x000000ff1f1f7207 */ /* 0x000ff20000800000 */
[----:B------:R-:W-:Y:S01]  /*a780*/  IMAD.U32 R65, RZ, RZ, UR4 ;  /* 0x00000004ff417e24 */ /* 0x000fe2000f8e00ff */
[----:B------:R-:W-:Y:S06]  /*a790*/  @P2 BRA `(.L_x_164) ;  /* 0xffffffb400442947 */ /* 0x000fec000383ffff */
[----:B------:R-:W-:-:S09]  /*a7a0*/  UISETP.NE.AND UP0, UPT, UR49, URZ, UPT ;  /* 0x000000ff3100728c */ /* 0x000fd2000bf05270 */
[----:B------:R-:W-:Y:S05]  /*a7b0*/  BRA.U !UP0, `(.L_x_165) ;  /* 0x0000000108487547 */ /* 0x000fea000b800000 */
[----:B------:R-:W1:Y:S02]  /*a7c0*/  LDCU.64 UR4, c[0x0][0x890] ;  /* 0x00011200ff0477ac */ /* 0x000e640008000a00 */
[----:B-1----:R-:W-:-:S04]  /*a7d0*/  UISETP.NE.U32.AND UP0, UPT, UR4, URZ, UPT ;  /* 0x000000ff0400728c */ /* 0x002fc8000bf05070 */
[----:B------:R-:W-:-:S09]  /*a7e0*/  UISETP.NE.AND.EX UP0, UPT, UR5, URZ, UPT, UP0 ;  /* 0x000000ff0500728c */ /* 0x000fd2000bf05300 */
[----:B------:R-:W-:Y:S05]  /*a7f0*/  BRA.U UP0, `(.L_x_166) ;  /* 0x00000001000c7547 */ /* 0x000fea000b800000 */
[----:B------:R-:W-:-:S13]  /*a800*/  FSETP.NEU.AND P0, PT, R35, RZ, PT ;  /* 0x000000ff2300720b */ /* 0x000fda0003f0d000 */
[----:B------:R-:W-:Y:S05]  /*a810*/  @!P0 EXIT ;  /* 0x000000000000894d */ /* 0x000fea0003800000 */
[----:B------:R-:W-:Y:S05]  /*a820*/  BRA `(.L_x_165) ;  /* 0x00000000002c7947 */ /* 0x000fea0003800000 */
.L_x_166:
[----:B------:R-:W-:Y:S01]  /*a830*/  ISETP.NE.AND P0, PT, R79, RZ, PT ;  /* 0x000000ff4f00720c */ /* 0x000fe20003f05270 */
[----:B------:R-:W-:-:S12]  /*a840*/  BSSY.RECONVERGENT B0, `(.L_x_165) ;  /* 0x0000009000007945 */ /* 0x000fd80003800200 */
[----:B------:R-:W-:Y:S05]  /*a850*/  @P0 BRA `(.L_x_167) ;  /* 0x0000000000140947 */ /* 0x000fea0003800000 */
[----:B------:R-:W1:Y:S02]  /*a860*/  LDCU.64 UR4, c[0x0][0x888] ;  /* 0x00011100ff0477ac */ /* 0x000e640008000a00 */
[----:B-1----:R-:W-:-:S04]  /*a870*/  ISETP.NE.U32.AND P0, PT, RZ, UR4, PT ;  /* 0x00000004ff007c0c */ /* 0x002fc8000bf05070 */
[----:B------:R-:W-:-:S13]  /*a880*/  ISETP.NE.AND.EX P0, PT, RZ, UR5, PT, P0 ;  /* 0x00000005ff007c0c */ /* 0x000fda000bf05300 */
[----:B------:R-:W-:Y:S05]  /*a890*/  @!P0 EXIT ;  /* 0x000000000000894d */ /* 0x000fea0003800000 */
[----:B------:R-:W-:Y:S05]  /*a8a0*/  BRA `(.L_x_168) ;  /* 0x0000000000087947 */ /* 0x000fea0003800000 */
.L_x_167:
[----:B------:R-:W-:-:S13]  /*a8b0*/  FSETP.NEU.AND P0, PT, R35, RZ, PT ;  /* 0x000000ff2300720b */ /* 0x000fda0003f0d000 */
[----:B------:R-:W-:Y:S05]  /*a8c0*/  @!P0 EXIT ;  /* 0x000000000000894d */ /* 0x000fea0003800000 */
.L_x_168:
[----:B------:R-:W-:Y:S05]  /*a8d0*/  BSYNC.RECONVERGENT B0 ;  /* 0x0000000000007941 */ /* 0x000fea0003800200 */
.L_x_165:
[----:B------:R-:W-:Y:S01]  /*a8e0*/  ULEA UR4, UR52, UR36, 0x3 ;  /* 0x0000002434047291 */ /* 0x000fe2000f8e18ff */
[----:B------:R-:W-:-:S04]  /*a8f0*/  DEPBAR.LE SB0, 0x0 ;  /* 0x000080000000791a */ /* 0x000fc80000000000 */
[----:B------:R-:W-:-:S04]  /*a900*/  UIADD3 UR4, UPT, UPT, UR4, 0x40, URZ ;  /* 0x0000004004047890 */ /* 0x000fc8000fffe0ff */
[----:B------:R-:W-:-:S09]  /*a910*/  UPRMT UR4, UR37, 0x654, UR4 ;  /* 0x0000065425047896 */ /* 0x000fd20008000004 */
[----:B------:R-:W-:Y:S01]  /*a920*/  SYNCS.ARRIVE.TRANS64.RED.A1T0 RZ, [UR4], RZ ;  /* 0x000000ffffff79a7 */ /* 0x000fe20008100404 */
[----:B------:R-:W-:Y:S05]  /*a930*/  EXIT ;  /* 0x000000000000794d */ /* 0x000fea0003800000 */
.L_x_19:
[----:B--2---:R2:W1:Y:S02]  /*a940*/  SYNCS.PHASECHK.TRANS64.TRYWAIT P0, [R2+URZ+0xe0], R3 ;  /* 0x0000e003020075a7 */ /* 0x00446400080011ff */
[----:B-1----:R-:W-:Y:S05]  /*a950*/  @!P0 NANOSLEEP.SYNCS 0x989680 ;  /* 0x009896800000895d */ /* 0x002fea0003900000 */
[----:B------:R-:W1:Y:S02]  /*a960*/  @!P0 SYNCS.PHASECHK.TRANS64 P0, [R2+URZ+0xe0], R3 ;  /* 0x0000e003020085a7 */ /* 0x000e6400080010ff */
[----:B-1----:R-:W-:Y:S05]  /*a970*/  @!P0 BRA `(.L_x_19) ;  /* 0xfffffffc00f08947 */ /* 0x002fea000383ffff */
[----:B------:R-:W-:Y:S05]  /*a980*/  BRA `(.L_x_169) ;  /* 0xffffff6c00087947 */ /* 0x000fea000383ffff */
.L_x_22:
[----:B------:R-:W-:-:S13]  /*a990*/  R2UR UR6, R2 ;  /* 0x00000000020672ca */ /* 0x000fda00000e0000 */
[----:B------:R-:W-:-:S07]  /*a9a0*/  MOV R3, UR6 ;  /* 0x0000000600037c02 */ /* 0x000fce0008000f00 */
.L_x_170:
[----:B-1----:R1:W2:Y:S02]  /*a9b0*/  SYNCS.PHASECHK.TRANS64.TRYWAIT P0, [R3+URZ+0x10], R6 ;  /* 0x00001006030075a7 */ /* 0x0022a400080011ff */
[----:B--2---:R-:W-:Y:S05]  /*a9c0*/  @!P0 NANOSLEEP.SYNCS 0x989680 ;  /* 0x009896800000895d */ /* 0x004fea0003900000 */
[----:B------:R-:W2:Y:S02]  /*a9d0*/  @!P0 SYNCS.PHASECHK.TRANS64 P0, [R3+URZ+0x10], R6 ;  /* 0x00001006030085a7 */ /* 0x000ea400080010ff */
[----:B--2---:R-:W-:Y:S05]  /*a9e0*/  @!P0 BRA `(.L_x_170) ;  /* 0xfffffffc00f08947 */ /* 0x004fea000383ffff */
[----:B------:R-:W-:Y:S05]  /*a9f0*/  BRA `(.L_x_21) ;  /* 0xffffff6c00847947 */ /* 0x000fea000383ffff */
.L_x_30:
[----:B------:R-:W-:-:S13]  /*aa00*/  R2UR UR6, R4 ;  /* 0x00000000040672ca */ /* 0x000fda00000e0000 */
[----:B------:R-:W-:-:S07]  /*aa10*/  MOV R2, UR6 ;  /* 0x0000000600027c02 */ /* 0x000fce0008000f00 */
.L_x_171:
[----:B-1----:R1:W2:Y:S02]  /*aa20*/  SYNCS.PHASECHK.TRANS64.TRYWAIT P0, [R2+URZ+0x10], R6 ;  /* 0x00001006020075a7 */ /* 0x0022a400080011ff */
[----:B--2---:R-:W-:Y:S05]  /*aa30*/  @!P0 NANOSLEEP.SYNCS 0x989680 ;  /* 0x009896800000895d */ /* 0x004fea0003900000 */
[----:B------:R-:W2:Y:S02]  /*aa40*/  @!P0 SYNCS.PHASECHK.TRANS64 P0, [R2+URZ+0x10], R6 ;  /* 0x00001006020085a7 */ /* 0x000ea400080010ff */
[----:B--2---:R-:W-:Y:S05]  /*aa50*/  @!P0 BRA `(.L_x_171) ;  /* 0xfffffffc00f08947 */ /* 0x004fea000383ffff */
[----:B------:R-:W-:Y:S05]  /*aa60*/  BRA `(.L_x_29) ;  /* 0xffffff7400507947 */ /* 0x000fea000383ffff */
.L_x_36:
[----:B-1----:R1:W2:Y:S02]  /*aa70*/  SYNCS.PHASECHK.TRANS64.TRYWAIT P0, [R2+URZ+0x70], R3 ;  /* 0x00007003020075a7 */ /* 0x0022a400080011ff */
[----:B--2---:R-:W-:Y:S05]  /*aa80*/  @!P0 NANOSLEEP.SYNCS 0x989680 ;  /* 0x009896800000895d */ /* 0x004fea0003900000 */
[----:B------:R-:W2:Y:S02]  /*aa90*/  @!P0 SYNCS.PHASECHK.TRANS64 P0, [R2+URZ+0x70], R3 ;  /* 0x00007003020085a7 */ /* 0x000ea400080010ff */
[----:B--2---:R-:W-:Y:S05]  /*aaa0*/  @!P0 BRA `(.L_x_36) ;  /* 0xfffffffc00f08947 */ /* 0x004fea000383ffff */
[----:B------:R-:W-:Y:S05]  /*aab0*/  BRA `(.L_x_172) ;  /* 0xffffff7800dc7947 */ /* 0x000fea000383ffff */
.L_x_40:
[----:B----4-:R-:W-:-:S07]  /*aac0*/  MOV R0, UR4 ;  /* 0x0000000400007c02 */ /* 0x010fce0008000f00 */
.L_x_173:
[----:B-1----:R1:W2:Y:S02]  /*aad0*/  SYNCS.PHASECHK.TRANS64.TRYWAIT P0, [R0+URZ], R2 ;  /* 0x00000002000075a7 */ /* 0x0022a400080011ff */
[----:B--2---:R-:W-:Y:S05]  /*aae0*/  @!P0 NANOSLEEP.SYNCS 0x989680 ;  /* 0x009896800000895d */ /* 0x004fea0003900000 */
[----:B------:R-:W2:Y:S02]  /*aaf0*/  @!P0 SYNCS.PHASECHK.TRANS64 P0, [R0+URZ], R2 ;  /* 0x00000002000085a7 */ /* 0x000ea400080010ff */
[----:B--2---:R-:W-:Y:S05]  /*ab00*/  @!P0 BRA `(.L_x_173) ;  /* 0xfffffffc00f08947 */ /* 0x004fea000383ffff */
[----:B------:R-:W-:Y:S05]  /*ab10*/  BRA `(.L_x_174) ;  /* 0xffffff8000547947 */ /* 0x000fea000383ffff */
.L_x_43:
[----:B-1----:R1:W2:Y:S02]  /*ab20*/  SYNCS.PHASECHK.TRANS64.TRYWAIT P0, [R0+URZ+0xd0], R4 ;  /* 0x0000d004000075a7 */ /* 0x0022a400080011ff */
[----:B--2---:R-:W-:Y:S05]  /*ab30*/  @!P0 NANOSLEEP.SYNCS 0x989680 ;  /* 0x009896800000895d */ /* 0x004fea0003900000 */
[----:B------:R-:W2:Y:S02]  /*ab40*/  @!P0 SYNCS.PHASECHK.TRANS64 P0, [R0+URZ+0xd0], R4 ;  /* 0x0000d004000085a7 */ /* 0x000ea400080010ff */
[----:B--2---:R-:W-:Y:S05]  /*ab50*/  @!P0 BRA `(.L_x_43) ;  /* 0xfffffffc00f08947 */ /* 0x004fea000383ffff */
[----:B------:R-:W-:Y:S05]  /*ab60*/  BRA `(.L_x_175) ;  /* 0xffffff8000b07947 */ /* 0x000fea000383ffff */
.L_x_44:
[----:B------:R-:W-:-:S07]  /*ab70*/  MOV R0, UR5 ;  /* 0x0000000500007c02 */ /* 0x000fce0008000f00 */
.L_x_176:
[----:B-1----:R1:W2:Y:S02]  /*ab80*/  SYNCS.PHASECHK.TRANS64.TRYWAIT P0, [R0+URZ+0x80], R5 ;  /* 0x00008005000075a7 */ /* 0x0022a400080011ff */
[----:B--2---:R-:W-:Y:S05]  /*ab90*/  @!P0 NANOSLEEP.SYNCS 0x989680 ;  /* 0x009896800000895d */ /* 0x004fea0003900000 */
[----:B------:R-:W2:Y:S02]  /*aba0*/  @!P0 SYNCS.PHASECHK.TRANS64 P0, [R0+URZ+0x80], R5 ;  /* 0x00008005000085a7 */ /* 0x000ea400080010ff */
[----:B--2---:R-:W-:Y:S05]  /*abb0*/  @!P0 BRA `(.L_x_176) ;  /* 0xfffffffc00f08947 */ /* 0x004fea000383ffff */
[----:B------:R-:W-:Y:S05]  /*abc0*/  BRA `(.L_x_177) ;  /* 0xffffff8000c07947 */ /* 0x000fea000383ffff */
.L_x_45:
[----:B-1----:R1:W2:Y:S02]  /*abd0*/  SYNCS.PHASECHK.TRANS64.TRYWAIT P1, [R0+URZ+0x70], R4 ;  /* 0x00007004000075a7 */ /* 0x0022a400080211ff */
[----:B--2---:R-:W-:Y:S05]  /*abe0*/  @!P1 NANOSLEEP.SYNCS 0x989680 ;  /* 0x009896800000995d */ /* 0x004fea0003900000 */
[----:B------:R-:W2:Y:S02]  /*abf0*/  @!P1 SYNCS.PHASECHK.TRANS64 P1, [R0+URZ+0x70], R4 ;  /* 0x00007004000095a7 */ /* 0x000ea400080210ff */
[----:B--2---:R-:W-:Y:S05]  /*ac00*/  @!P1 BRA `(.L_x_45) ;  /* 0xfffffffc00f09947 */ /* 0x004fea000383ffff */
[----:B------:R-:W-:Y:S05]  /*ac10*/  BRA `(.L_x_178) ;  /* 0xffffff8000f07947 */ /* 0x000fea000383ffff */
.L_x_48:
[----:B------:R-:W-:-:S07]  /*ac20*/  MOV R0, UR5 ;  /* 0x0000000500007c02 */ /* 0x000fce0008000f00 */
.L_x_179:
[----:B-1----:R1:W2:Y:S02]  /*ac30*/  SYNCS.PHASECHK.TRANS64.TRYWAIT P0, [R0+URZ+0x80], R2 ;  /* 0x00008002000075a7 */ /* 0x0022a400080011ff */
[----:B--2---:R-:W-:Y:S05]  /*ac40*/  @!P0 NANOSLEEP.SYNCS 0x989680 ;  /* 0x009896800000895d */ /* 0x004fea0003900000 */
[----:B------:R-:W2:Y:S02]  /*ac50*/  @!P0 SYNCS.PHASECHK.TRANS64 P0, [R0+URZ+0x80], R2 ;  /* 0x00008002000085a7 */ /* 0x000ea400080010ff */
[----:B--2---:R-:W-:Y:S05]  /*ac60*/  @!P0 BRA `(.L_x_179) ;  /* 0xfffffffc00f08947 */ /* 0x004fea000383ffff */
[----:B------:R-:W-:Y:S05]  /*ac70*/  BRA `(.L_x_47) ;  /* 0xffffff8400447947 */ /* 0x000fea000383ffff */
.L_x_55:
[----:B-1----:R1:W2:Y:S02]  /*ac80*/  SYNCS.PHASECHK.TRANS64.TRYWAIT P1, [R0+URZ+0x70], R2 ;  /* 0x00007002000075a7 */ /* 0x0022a400080211ff */
[----:B--2---:R-:W-:Y:S05]  /*ac90*/  @!P1 NANOSLEEP.SYNCS 0x989680 ;  /* 0x009896800000995d */ /* 0x004fea0003900000 */
[----:B------:R-:W2:Y:S02]  /*aca0*/  @!P1 SYNCS.PHASECHK.TRANS64 P1, [R0+URZ+0x70], R2 ;  /* 0x00007002000095a7 */ /* 0x000ea400080210ff */
[----:B--2---:R-:W-:Y:S05]  /*acb0*/  @!P1 BRA `(.L_x_55) ;  /* 0xfffffffc00f09947 */ /* 0x004fea000383ffff */
[----:B------:R-:W-:Y:S05]  /*acc0*/  BRA `(.L_x_180) ;  /* 0xffffff8800d47947 */ /* 0x000fea000383ffff */
.L_x_56:
[----:B------:R-:W-:-:S07]  /*acd0*/  MOV R2, UR6 ;  /* 0x0000000600027c02 */ /* 0x000fce0008000f00 */
.L_x_181:
[----:B-1----:R1:W2:Y:S02]  /*ace0*/  SYNCS.PHASECHK.TRANS64.TRYWAIT P0, [R2+URZ+0xb0], R0 ;  /* 0x0000b000020075a7 */ /* 0x0022a400080011ff */
[----:B--2---:R-:W-:Y:S05]  /*acf0*/  @!P0 NANOSLEEP.SYNCS 0x989680 ;  /* 0x009896800000895d */ /* 0x004fea0003900000 */
[----:B------:R-:W2:Y:S02]  /*ad00*/  @!P0 SYNCS.PHASECHK.TRANS64 P0, [R2+URZ+0xb0], R0 ;  /* 0x0000b000020085a7 */ /* 0x000ea400080010ff */
[----:B--2---:R-:W-:Y:S05]  /*ad10*/  @!P0 BRA `(.L_x_181) ;  /* 0xfffffffc00f08947 */ /* 0x004fea000383ffff */
[----:B------:R-:W-:Y:S05]  /*ad20*/  BRA `(.L_x_182) ;  /* 0xffffff8c00247947 */ /* 0x000fea000383ffff */
.L_x_59:
[----:B------:R-:W-:Y:S07]  /*ad30*/  MOV R0, UR11 ;  /* 0x0000000b00007c02 */ /* 0x000fee0008000f00 */
.L_x_183:
[----:B-1----:R1:W2:Y:S02]  /*ad40*/  SYNCS.PHASECHK.TRANS64.TRYWAIT P0, [R0+URZ], R2 ;  /* 0x00000002000075a7 */ /* 0x0022a400080011ff */
[----:B--2---:R-:W-:Y:S05]  /*ad50*/  @!P0 NANOSLEEP.SYNCS 0x989680 ;  /* 0x009896800000895d */ /* 0x004fea0003900000 */
[----:B------:R-:W2:Y:S02]  /*ad60*/  @!P0 SYNCS.PHASECHK.TRANS64 P0, [R0+URZ], R2 ;  /* 0x00000002000085a7 */ /* 0x000ea400080010ff */
[----:B--2---:R-:W-:Y:S05]  /*ad70*/  @!P0 BRA `(.L_x_183) ;  /* 0xfffffffc00f08947 */ /* 0x004fea000383ffff */
[----:B------:R-:W-:Y:S05]  /*ad80*/  BRA `(.L_x_58) ;  /* 0xffffff8c00407947 */ /* 0x000fea000383ffff */
.L_x_62:
[----:B------:R-:W-:-:S07]  /*ad90*/  MOV R0, UR6 ;  /* 0x0000000600007c02 */ /* 0x000fce0008000f00 */
.L_x_184:
[----:B--2---:R2:W4:Y:S02]  /*ada0*/  SYNCS.PHASECHK.TRANS64.TRYWAIT P0, [R0+URZ], R2 ;  /* 0x00000002000075a7 */ /* 0x00452400080011ff */
[----:B----4-:R-:W-:Y:S05]  /*adb0*/  @!P0 NANOSLEEP.SYNCS 0x989680 ;  /* 0x009896800000895d */ /* 0x010fea0003900000 */
[----:B------:R-:W4:Y:S02]  /*adc0*/  @!P0 SYNCS.PHASECHK.TRANS64 P0, [R0+URZ], R2 ;  /* 0x00000002000085a7 */ /* 0x000f2400080010ff */
[----:B----4-:R-:W-:Y:S05]  /*add0*/  @!P0 BRA `(.L_x_184) ;  /* 0xfffffffc00f08947 */ /* 0x010fea000383ffff */
[----:B------:R-:W-:Y:S05]  /*ade0*/  BRA `(.L_x_185) ;  /* 0xffffff90006c7947 */ /* 0x000fea000383ffff */
.L_x_63:
[----:B------:R-:W-:-:S07]  /*adf0*/  MOV R0, UR6 ;  /* 0x0000000600007c02 */ /* 0x000fce0008000f00 */
.L_x_186:
[----:B-1----:R1:W2:Y:S02]  /*ae00*/  SYNCS.PHASECHK.TRANS64.TRYWAIT P0, [R0+URZ], R3 ;  /* 0x00000003000075a7 */ /* 0x0022a400080011ff */
[----:B--2---:R-:W-:Y:S05]  /*ae10*/  @!P0 NANOSLEEP.SYNCS 0x989680 ;  /* 0x009896800000895d */ /* 0x004fea0003900000 */
[----:B------:R-:W2:Y:S02]  /*ae20*/  @!P0 SYNCS.PHASECHK.TRANS64 P0, [R0+URZ], R3 ;  /* 0x00000003000085a7 */ /* 0x000ea400080010ff */
[----:B--2---:R-:W-:Y:S05]  /*ae30*/  @!P0 BRA `(.L_x_186) ;  /* 0xfffffffc00f08947 */ /* 0x004fea000383ffff */
[----:B------:R-:W-:Y:S05]  /*ae40*/  BRA `(.L_x_187) ;  /* 0xffffff9000787947 */ /* 0x000fea000383ffff */
.L_x_64:
[----:B------:R-:W-:-:S07]  /*ae50*/  MOV R0, UR6 ;  /* 0x0000000600007c02 */ /* 0x000fce0008000f00 */
.L_x_188:
[----:B-1----:R1:W2:Y:S02]  /*ae60*/  SYNCS.PHASECHK.TRANS64.TRYWAIT P0, [R0+URZ], R3 ;  /* 0x00000003000075a7 */ /* 0x0022a400080011ff */
[----:B--2---:R-:W-:Y:S05]  /*ae70*/  @!P0 NANOSLEEP.SYNCS 0x989680 ;  /* 0x009896800000895d */ /* 0x004fea0003900000 */
[----:B------:R-:W2:Y:S02]  /*ae80*/  @!P0 SYNCS.PHASECHK.TRANS64 P0, [R0+URZ], R3 ;  /* 0x00000003000085a7 */ /* 0x000ea400080010ff */
[----:B--2---:R-:W-:Y:S05]  /*ae90*/  @!P0 BRA `(.L_x_188) ;  /* 0xfffffffc00f08947 */ /* 0x004fea000383ffff */
[----:B------:R-:W-:Y:S05]  /*aea0*/  BRA `(.L_x_189) ;  /* 0xffffff9000847947 */ /* 0x000fea000383ffff */
.L_x_65:
[----:B-1----:R-:W-:-:S07]  /*aeb0*/  MOV R0, UR7 ;  /* 0x0000000700007c02 */ /* 0x002fce0008000f00 */
.L_x_190:
[----:B-1----:R1:W2:Y:S02]  /*aec0*/  SYNCS.PHASECHK.TRANS64.TRYWAIT P0, [R0+URZ], R2 ;  /* 0x00000002000075a7 */ /* 0x0022a400080011ff */
[----:B--2---:R-:W-:Y:S05]  /*aed0*/  @!P0 NANOSLEEP.SYNCS 0x989680 ;  /* 0x009896800000895d */ /* 0x004fea0003900000 */
[----:B------:R-:W2:Y:S02]  /*aee0*/  @!P0 SYNCS.PHASECHK.TRANS64 P0, [R0+URZ], R2 ;  /* 0x00000002000085a7 */ /* 0x000ea400080010ff */
[----:B--2---:R-:W-:Y:S05]  /*aef0*/  @!P0 BRA `(.L_x_190) ;  /* 0xfffffffc00f08947 */ /* 0x004fea000383ffff */
[----:B------:R-:W-:Y:S05]  /*af00*/  BRA `(.L_x_191) ;  /* 0xffffff9000907947 */ /* 0x000fea000383ffff */
.L_x_70:
[----:B--2---:R2:W3:Y:S02]  /*af10*/  SYNCS.PHASECHK.TRANS64.TRYWAIT P0, [R0+URZ+0x70], R2 ;  /* 0x00007002000075a7 */ /* 0x0044e400080011ff */
[----:B---3--:R-:W-:Y:S05]  /*af20*/  @!P0 NANOSLEEP.SYNCS 0x989680 ;  /* 0x009896800000895d */ /* 0x008fea0003900000 */
[----:B------:R-:W3:Y:S02]  /*af30*/  @!P0 SYNCS.PHASECHK.TRANS64 P0, [R0+URZ+0x70], R2 ;  /* 0x00007002000085a7 */ /* 0x000ee400080010ff */
[----:B---3--:R-:W-:Y:S05]  /*af40*/  @!P0 BRA `(.L_x_70) ;  /* 0xfffffffc00f08947 */ /* 0x008fea000383ffff */
[----:B------:R-:W-:Y:S05]  /*af50*/  BRA `(.L_x_192) ;  /* 0xffffff9400907947 */ /* 0x000fea000383ffff */
.L_x_73:
[----:B------:R-:W-:Y:S07]  /*af60*/  MOV R0, UR7 ;  /* 0x0000000700007c02 */ /* 0x000fee0008000f00 */
.L_x_193:
[----:B--2---:R2:W3:Y:S02]  /*af70*/  SYNCS.PHASECHK.TRANS64.TRYWAIT P0, [R0+URZ+0x68], R2 ;  /* 0x00006802000075a7 */ /* 0x0044e400080011ff */
[----:B---3--:R-:W-:Y:S05]  /*af80*/  @!P0 NANOSLEEP.SYNCS 0x989680 ;  /* 0x009896800000895d */ /* 0x008fea0003900000 */
[----:B------:R-:W3:Y:S02]  /*af90*/  @!P0 SYNCS.PHASECHK.TRANS64 P0, [R0+URZ+0x68], R2 ;  /* 0x00006802000085a7 */ /* 0x000ee400080010ff */
[----:B---3--:R-:W-:Y:S05]  /*afa0*/  @!P0 BRA `(.L_x_193) ;  /* 0xfffffffc00f08947 */ /* 0x008fea000383ffff */
[----:B------:R-:W-:Y:S05]  /*afb0*/  BRA `(.L_x_72) ;  /* 0xffffff9800707947 */ /* 0x000fea000383ffff */
.L_x_76:
[----:B------:R-:W-:Y:S07]  /*afc0*/  MOV R0, UR7 ;  /* 0x0000000700007c02 */ /* 0x000fee0008000f00 */
.L_x_194:
[----:B-1----:R1:W2:Y:S02]  /*afd0*/  SYNCS.PHASECHK.TRANS64.TRYWAIT P0, [R0+URZ+0x40], R32 ;  /* 0x00004020000075a7 */ /* 0x0022a400080011ff */
[----:B--2---:R-:W-:Y:S05]  /*afe0*/  @!P0 NANOSLEEP.SYNCS 0x989680 ;  /* 0x009896800000895d */ /* 0x004fea0003900000 */
[----:B------:R-:W2:Y:S02]  /*aff0*/  @!P0 SYNCS.PHASECHK.TRANS64 P0, [R0+URZ+0x40], R32 ;  /* 0x00004020000085a7 */ /* 0x000ea400080010ff */
[----:B--2---:R-:W-:Y:S05]  /*b000*/  @!P0 BRA `(.L_x_194) ;  /* 0xfffffffc00f08947 */ /* 0x004fea000383ffff */
[----:B------:R-:W-:Y:S05]  /*b010*/  BRA `(.L_x_195) ;  /* 0xffffff9800f07947 */ /* 0x000fea000383ffff */
.L_x_77:
[----:B------:R-:W-:Y:S07]  /*b020*/  MOV R0, UR7 ;  /* 0x0000000700007c02 */ /* 0x000fee0008000f00 */
.L_x_196:
[----:B-1----:R1:W2:Y:S02]  /*b030*/  SYNCS.PHASECHK.TRANS64.TRYWAIT P0, [R0+URZ+0x48], R32 ;  /* 0x00004820000075a7 */ /* 0x0022a400080011ff */
[----:B--2---:R-:W-:Y:S05]  /*b040*/  @!P0 NANOSLEEP.SYNCS 0x989680 ;  /* 0x009896800000895d */ /* 0x004fea0003900000 */
[----:B------:R-:W2:Y:S02]  /*b050*/  @!P0 SYNCS.PHASECHK.TRANS64 P0, [R0+URZ+0x48], R32 ;  /* 0x00004820000085a7 */ /* 0x000ea400080010ff */
[----:B--2---:R-:W-:Y:S05]  /*b060*/  @!P0 BRA `(.L_x_196) ;  /* 0xfffffffc00f08947 */ /* 0x004fea000383ffff */
[----:B------:R-:W-:Y:S05]  /*b070*/  BRA `(.L_x_197) ;  /* 0xffffff9c002c7947 */ /* 0x000fea000383ffff */
.L_x_78:
[----:B------:R-:W-:Y:S07]  /*b080*/  MOV R0, UR7 ;  /* 0x0000000700007c02 */ /* 0x000fee0008000f00 */
.L_x_198:
[----:B-1----:R1:W2:Y:S02]  /*b090*/  SYNCS.PHASECHK.TRANS64.TRYWAIT P0, [R0+URZ+0x50], R32 ;  /* 0x00005020000075a7 */ /* 0x0022a400080011ff */
[----:B--2---:R-:W-:Y:S05]  /*b0a0*/  @!P0 NANOSLEEP.SYNCS 0x989680 ;  /* 0x009896800000895d */ /* 0x004fea0003900000 */
[----:B------:R-:W2:Y:S02]  /*b0b0*/  @!P0 SYNCS.PHASECHK.TRANS64 P0, [R0+URZ+0x50], R32 ;  /* 0x00005020000085a7 */ /* 0x000ea400080010ff */
[----:B--2---:R-:W-:Y:S05]  /*b0c0*/  @!P0 BRA `(.L_x_198) ;  /* 0xfffffffc00f08947 */ /* 0x004fea000383ffff */
[----:B------:R-:W-:Y:S05]  /*b0d0*/  BRA `(.L_x_199) ;  /* 0xffffff9c00707947 */ /* 0x000fea000383ffff */
.L_x_79:
[----:B------:R-:W-:Y:S07]  /*b0e0*/  MOV R0, UR7 ;  /* 0x0000000700007c02 */ /* 0x000fee0008000f00 */
.L_x_200:
[----:B-1----:R1:W2:Y:S02]  /*b0f0*/  SYNCS.PHASECHK.TRANS64.TRYWAIT P0, [R0+URZ+0x58], R32 ;  /* 0x00005820000075a7 */ /* 0x0022a400080011ff */
[----:B--2---:R-:W-:Y:S05]  /*b100*/  @!P0 NANOSLEEP.SYNCS 0x989680 ;  /* 0x009896800000895d */ /* 0x004fea0003900000 */
[----:B------:R-:W2:Y:S02]  /*b110*/  @!P0 SYNCS.PHASECHK.TRANS64 P0, [R0+URZ+0x58], R32 ;  /* 0x00005820000085a7 */ /* 0x000ea400080010ff */
[----:B--2---:R-:W-:Y:S05]  /*b120*/  @!P0 BRA `(.L_x_200) ;  /* 0xfffffffc00f08947 */ /* 0x004fea000383ffff */
[----:B------:R-:W-:Y:S05]  /*b130*/  BRA `(.L_x_201) ;  /* 0xffffff9c00b47947 */ /* 0x000fea000383ffff */
.L_x_80:
[----:B------:R-:W-:Y:S07]  /*b140*/  MOV R0, UR7 ;  /* 0x0000000700007c02 */ /* 0x000fee0008000f00 */
.L_x_202:
[----:B-1----:R1:W2:Y:S02]  /*b150*/  SYNCS.PHASECHK.TRANS64.TRYWAIT P0, [R0+URZ+0x40], R14 ;  /* 0x0000400e000075a7 */ /* 0x0022a400080011ff */
[----:B--2---:R-:W-:Y:S05]  /*b160*/  @!P0 NANOSLEEP.SYNCS 0x989680 ;  /* 0x009896800000895d */ /* 0x004fea0003900000 */
[----:B------:R-:W2:Y:S02]  /*b170*/  @!P0 SYNCS.PHASECHK.TRANS64 P0, [R0+URZ+0x40], R14 ;  /* 0x0000400e000085a7 */ /* 0x000ea400080010ff */
[----:B--2---:R-:W-:Y:S05]  /*b180*/  @!P0 BRA `(.L_x_202) ;  /* 0xfffffffc00f08947 */ /* 0x004fea000383ffff */
[----:B------:R-:W-:Y:S05]  /*b190*/  BRA `(.L_x_203) ;  /* 0xffffff9c00fc7947 */ /* 0x000fea000383ffff */
.L_x_81:
[----:B------:R-:W-:Y:S07]  /*b1a0*/  MOV R0, UR7 ;  /* 0x0000000700007c02 */ /* 0x000fee0008000f00 */
.L_x_204:
[----:B-1----:R1:W2:Y:S02]  /*b1b0*/  SYNCS.PHASECHK.TRANS64.TRYWAIT P0, [R0+URZ+0x48], R14 ;  /* 0x0000480e000075a7 */ /* 0x0022a400080011ff */
[----:B--2---:R-:W-:Y:S05]  /*b1c0*/  @!P0 NANOSLEEP.SYNCS 0x989680 ;  /* 0x009896800000895d */ /* 0x004fea0003900000 */
[----:B------:R-:W2:Y:S02]  /*b1d0*/  @!P0 SYNCS.PHASECHK.TRANS64 P0, [R0+URZ+0x48], R14 ;  /* 0x0000480e000085a7 */ /* 0x000ea400080010ff */
[----:B--2---:R-:W-:Y:S05]  /*b1e0*/  @!P0 BRA `(.L_x_204) ;  /* 0xfffffffc00f08947 */ /* 0x004fea000383ffff */
[----:B------:R-:W-:Y:S05]  /*b1f0*/  BRA `(.L_x_205) ;  /* 0xffffffa000407947 */ /* 0x000fea000383ffff */
.L_x_82:
[----:B------:R-:W-:Y:S07]  /*b200*/  MOV R0, UR7 ;  /* 0x0000000700007c02 */ /* 0x000fee0008000f00 */
.L_x_206:
[----:B-1----:R1:W2:Y:S02]  /*b210*/  SYNCS.PHASECHK.TRANS64.TRYWAIT P0, [R0+URZ+0x50], R14 ;  /* 0x0000500e000075a7 */ /* 0x0022a400080011ff */
[----:B--2---:R-:W-:Y:S05]  /*b220*/  @!P0 NANOSLEEP.SYNCS 0x989680 ;  /* 0x009896800000895d */ /* 0x004fea0003900000 */
[----:B------:R-:W2:Y:S02]  /*b230*/  @!P0 SYNCS.PHASECHK.TRANS64 P0, [R0+URZ+0x50], R14 ;  /* 0x0000500e000085a7 */ /* 0x000ea400080010ff */
[----:B--2---:R-:W-:Y:S05]  /*b240*/  @!P0 BRA `(.L_x_206) ;  /* 0xfffffffc00f08947 */ /* 0x004fea000383ffff */
[----:B------:R-:W-:Y:S05]  /*b250*/  BRA `(.L_x_207) ;  /* 0xffffffa000847947 */ /* 0x000fea000383ffff */
.L_x_83:
[----:B------:R-:W-:Y:S07]  /*b260*/  MOV R0, UR7 ;  /* 0x0000000700007c02 */ /* 0x000fee0008000f00 */
.L_x_208:
[----:B-1----:R1:W2:Y:S02]  /*b270*/  SYNCS.PHASECHK.TRANS64.TRYWAIT P0, [R0+URZ+0x58], R14 ;  /* 0x0000580e000075a7 */ /* 0x0022a400080011ff */
[----:B--2---:R-:W-:Y:S05]  /*b280*/  @!P0 NANOSLEEP.SYNCS 0x989680 ;  /* 0x009896800000895d */ /* 0x004fea0003900000 */
[----:B------:R-:W2:Y:S02]  /*b290*/  @!P0 SYNCS.PHASECHK.TRANS64 P0, [R0+URZ+0x58], R14 ;  /* 0x0000580e000085a7 */ /* 0x000ea400080010ff */
[----:B--2---:R-:W-:Y:S05]  /*b2a0*/  @!P0 BRA `(.L_x_208) ;  /* 0xfffffffc00f08947 */ /* 0x004fea000383ffff */
[----:B------:R-:W-:Y:S05]  /*b2b0*/  BRA `(.L_x_209) ;  /* 0xffffffa400087947 */ /* 0x000fea000383ffff */
.L_x_85:
[----:B------:R-:W-:-:S07]  /*b2c0*/  MOV R0, UR7 ;  /* 0x0000000700007c02 */ /* 0x000fce0008000f00 */
.L_x_210:
[----:B-1----:R1:W3:Y:S02]  /*b2d0*/  SYNCS.PHASECHK.TRANS64.TRYWAIT P0, [R0+URZ+0x40], R32 ;  /* 0x00004020000075a7 */ /* 0x0022e400080011ff */
[----:B---3--:R-:W-:Y:S05]  /*b2e0*/  @!P0 NANOSLEEP.SYNCS 0x989680 ;  /* 0x009896800000895d */ /* 0x008fea0003900000 */
[----:B------:R-:W3:Y:S02]  /*b2f0*/  @!P0 SYNCS.PHASECHK.TRANS64 P0, [R0+URZ+0x40], R32 ;  /* 0x00004020000085a7 */ /* 0x000ee400080010ff */
[----:B---3--:R-:W-:Y:S05]  /*b300*/  @!P0 BRA `(.L_x_210) ;  /* 0xfffffffc00f08947 */ /* 0x008fea000383ffff */
[----:B------:R-:W-:Y:S05]  /*b310*/  BRA `(.L_x_211) ;  /* 0xffffffa400787947 */ /* 0x000fea000383ffff */
.L_x_86:
[----:B-1----:R-:W-:-:S07]  /*b320*/  MOV R0, UR7 ;  /* 0x0000000700007c02 */ /* 0x002fce0008000f00 */
.L_x_212:
[----:B-1----:R1:W3:Y:S02]  /*b330*/  SYNCS.PHASECHK.TRANS64.TRYWAIT P0, [R0+URZ+0x48], R32 ;  /* 0x00004820000075a7 */ /* 0x0022e400080011ff */
[----:B---3--:R-:W-:Y:S05]  /*b340*/  @!P0 NANOSLEEP.SYNCS 0x989680 ;  /* 0x009896800000895d */ /* 0x008fea0003900000 */
[----:B------:R-:W3:Y:S02]  /*b350*/  @!P0 SYNCS.PHASECHK.TRANS64 P0, [R0+URZ+0x48], R32 ;  /* 0x00004820000085a7 */ /* 0x000ee400080010ff */
[----:B---3--:R-:W-:Y:S05]  /*b360*/  @!P0 BRA `(.L_x_212) ;  /* 0xfffffffc00f08947 */ /* 0x008fea000383ffff */
[----:B------:R-:W-:Y:S05]  /*b370*/  BRA `(.L_x_213) ;  /* 0xffffffa400687947 */ /* 0x000fea000383ffff */
.L_x_87:
[----:B------:R-:W-:-:S07]  /*b380*/  MOV R2, UR7 ;  /* 0x0000000700027c02 */ /* 0x000fce0008000f00 */
.L_x_214:
[----:B-1----:R1:W3:Y:S02]  /*b390*/  SYNCS.PHASECHK.TRANS64.TRYWAIT P0, [R2+URZ+0x50], R32 ;  /* 0x00005020020075a7 */ /* 0x0022e400080011ff */
[----:B---3--:R-:W-:Y:S05]  /*b3a0*/  @!P0 NANOSLEEP.SYNCS 0x989680 ;  /* 0x009896800000895d */ /* 0x008fea0003900000 */
[----:B------:R-:W3:Y:S02]  /*b3b0*/  @!P0 SYNCS.PHASECHK.TRANS64 P0, [R2+URZ+0x50], R32 ;  /* 0x00005020020085a7 */ /* 0x000ee400080010ff */
[----:B---3--:R-:W-:Y:S05]  /*b3c0*/  @!P0 BRA `(.L_x_214) ;  /* 0xfffffffc00f08947 */ /* 0x008fea000383ffff */
[----:B------:R-:W-:Y:S05]  /*b3d0*/  BRA `(.L_x_215) ;  /* 0xffffffa4005c7947 */ /* 0x000fea000383ffff */
.L_x_89:
[----:B--2---:R2:W4:Y:S02]  /*b3e0*/  SYNCS.PHASECHK.TRANS64.TRYWAIT P0, [R0+URZ+0x70], R2 ;  /* 0x00007002000075a7 */ /* 0x00452400080011ff */
[----:B----4-:R-:W-:Y:S05]  /*b3f0*/  @!P0 NANOSLEEP.SYNCS 0x989680 ;  /* 0x009896800000895d */ /* 0x010fea0003900000 */
[----:B------:R-:W4:Y:S02]  /*b400*/  @!P0 SYNCS.PHASECHK.TRANS64 P0, [R0+URZ+0x70], R2 ;  /* 0x00007002000085a7 */ /* 0x000f2400080010ff */
[----:B----4-:R-:W-:Y:S05]  /*b410*/  @!P0 BRA `(.L_x_89) ;  /* 0xfffffffc00f08947 */ /* 0x010fea000383ffff */
[----:B------:R-:W-:Y:S05]  /*b420*/  BRA `(.L_x_216) ;  /* 0xffffffa800347947 */ /* 0x000fea000383ffff */
.L_x_100:
[----:B-1----:R-:W-:Y:S04]  /*b430*/  MOV R0, UR36 ;  /* 0x0000002400007c02 */ /* 0x002fe80008000f00 */
[----:B------:R1:W3:Y:S03]  /*b440*/  SYNCS.PHASECHK.TRANS64.TRYWAIT P1, [R0+URZ+0x20], R3 ;  /* 0x00002003000075a7 */ /* 0x0002e600080211ff */
[----:B---3--:R-:W-:Y:S05]  /*b450*/  @!P1 NANOSLEEP.SYNCS 0x989680 ;  /* 0x009896800000995d */ /* 0x008fea0003900000 */
[----:B------:R-:W3:Y:S02]  /*b460*/  @!P1 SYNCS.PHASECHK.TRANS64 P1, [R0+URZ+0x20], R3 ;  /* 0x00002003000095a7 */ /* 0x000ee400080210ff */
[----:B---3--:R-:W-:Y:S05]  /*b470*/  @!P1 BRA `(.L_x_100) ;  /* 0xfffffffc00ec9947 */ /* 0x008fea000383ffff */
[----:B------:R-:W-:Y:S05]  /*b480*/  BRA `(.L_x_99) ;  /* 0xffffffb400707947 */ /* 0x000fea000383ffff */
.L_x_102:
[----:B-1----:R1:W2:Y:S02]  /*b490*/  SYNCS.PHASECHK.TRANS64.TRYWAIT P0, [R86+URZ+0x90], R2 ;  /* 0x00009002560075a7 */ /* 0x0022a400080011ff */
[----:B--2---:R-:W-:Y:S05]  /*b4a0*/  @!P0 NANOSLEEP.SYNCS 0x989680 ;  /* 0x009896800000895d */ /* 0x004fea0003900000 */
[----:B------:R-:W2:Y:S02]  /*b4b0*/  @!P0 SYNCS.PHASECHK.TRANS64 P0, [R86+URZ+0x90], R2 ;  /* 0x00009002560085a7 */ /* 0x000ea400080010ff */
[----:B--2---:R-:W-:Y:S05]  /*b4c0*/  @!P0 BRA `(.L_x_102) ;  /* 0xfffffffc00f08947 */ /* 0x004fea000383ffff */
[----:B------:R-:W-:Y:S05]  /*b4d0*/  BRA `(.L_x_101) ;  /* 0xffffffb4009c7947 */ /* 0x000fea000383ffff */
.L_x_111:
[----:B-1----:R1:W2:Y:S02]  /*b4e0*/  SYNCS.PHASECHK.TRANS64.TRYWAIT P0, [R2+URZ+0x20], R0 ;  /* 0x00002000020075a7 */ /* 0x0022a400080011ff */
[----:B--2---:R-:W-:Y:S05]  /*b4f0*/  @!P0 NANOSLEEP.SYNCS 0x989680 ;  /* 0x009896800000895d */ /* 0x004fea0003900000 */
[----:B------:R-:W2:Y:S02]  /*b500*/  @!P0 SYNCS.PHASECHK.TRANS64 P0, [R2+URZ+0x20], R0 ;  /* 0x00002000020085a7 */ /* 0x000ea400080010ff */
[----:B--2---:R-:W-:Y:S05]  /*b510*/  @!P0 BRA `(.L_x_111) ;  /* 0xfffffffc00f08947 */ /* 0x004fea000383ffff */
[----:B------:R-:W-:Y:S05]  /*b520*/  BRA `(.L_x_110) ;  /* 0xffffffbc00407947 */ /* 0x000fea000383ffff */
.L_x_119:
[----:B-1----:R1:W2:Y:S02]  /*b530*/  SYNCS.PHASECHK.TRANS64.TRYWAIT P0, [R0+URZ+0x20], R5 ;  /* 0x00002005000075a7 */ /* 0x0022a400080011ff */
[----:B--2---:R-:W-:Y:S05]  /*b540*/  @!P0 NANOSLEEP.SYNCS 0x989680 ;  /* 0x009896800000895d */ /* 0x004fea0003900000 */
[----:B------:R-:W2:Y:S02]  /*b550*/  @!P0 SYNCS.PHASECHK.TRANS64 P0, [R0+URZ+0x20], R5 ;  /* 0x00002005000085a7 */ /* 0x000ea400080010ff */
[----:B--2---:R-:W-:Y:S05]  /*b560*/  @!P0 BRA `(.L_x_119) ;  /* 0xfffffffc00f08947 */ /* 0x004fea000383ffff */
[----:B------:R-:W-:Y:S05]  /*b570*/  BRA `(.L_x_118) ;  /* 0xffffffc400047947 */ /* 0x000fea000383ffff */
.L_x_127:
[----:B-1----:R1:W2:Y:S02]  /*b580*/  SYNCS.PHASECHK.TRANS64.TRYWAIT P0, [R0+URZ+0x20], R5 ;  /* 0x00002005000075a7 */ /* 0x0022a400080011ff */
[----:B--2---:R-:W-:Y:S05]  /*b590*/  @!P0 NANOSLEEP.SYNCS 0x989680 ;  /* 0x009896800000895d */ /* 0x004fea0003900000 */
[----:B------:R-:W2:Y:S02]  /*b5a0*/  @!P0 SYNCS.PHASECHK.TRANS64 P0, [R0+URZ+0x20], R5 ;  /* 0x00002005000085a7 */ /* 0x000ea400080010ff */
[----:B--2---:R-:W-:Y:S05]  /*b5b0*/  @!P0 BRA `(.L_x_127) ;  /* 0xfffffffc00f08947 */ /* 0x004fea000383ffff */
[----:B------:R-:W-:Y:S05]  /*b5c0*/  BRA `(.L_x_126) ;  /* 0xffffffc800cc7947 */ /* 0x000fea000383ffff */
.L_x_135:
[----:B-1----:R1:W2:Y:S02]  /*b5d0*/  SYNCS.PHASECHK.TRANS64.TRYWAIT P0, [R0+URZ+0x20], R5 ;  /* 0x00002005000075a7 */ /* 0x0022a400080011ff */
[----:B--2---:R-:W-:Y:S05]  /*b5e0*/  @!P0 NANOSLEEP.SYNCS 0x989680 ;  /* 0x009896800000895d */ /* 0x004fea0003900000 */
[----:B------:R-:W2:Y:S02]  /*b5f0*/  @!P0 SYNCS.PHASECHK.TRANS64 P0, [R0+URZ+0x20], R5 ;  /* 0x00002005000085a7 */ /* 0x000ea400080010ff */
[----:B--2---:R-:W-:Y:S05]  /*b600*/  @!P0 BRA `(.L_x_135) ;  /* 0xfffffffc00f08947 */ /* 0x004fea000383ffff */
[----:B------:R-:W-:Y:S05]  /*b610*/  BRA `(.L_x_134) ;  /* 0xffffffd000a07947 */ /* 0x000fea000383ffff */
.L_x_143:
[----:B-1----:R1:W2:Y:S02]  /*b620*/  SYNCS.PHASECHK.TRANS64.TRYWAIT P0, [R0+URZ+0x20], R5 ;  /* 0x00002005000075a7 */ /* 0x0022a400080011ff */
[----:B--2---:R-:W-:Y:S05]  /*b630*/  @!P0 NANOSLEEP.SYNCS 0x989680 ;  /* 0x009896800000895d */ /* 0x004fea0003900000 */
[----:B------:R-:W2:Y:S02]  /*b640*/  @!P0 SYNCS.PHASECHK.TRANS64 P0, [R0+URZ+0x20], R5 ;  /* 0x00002005000085a7 */ /* 0x000ea400080010ff */
[----:B--2---:R-:W-:Y:S05]  /*b650*/  @!P0 BRA `(.L_x_143) ;  /* 0xfffffffc00f08947 */ /* 0x004fea000383ffff */
[----:B------:R-:W-:Y:S05]  /*b660*/  BRA `(.L_x_142) ;  /* 0xffffffd800847947 */ /* 0x000fea000383ffff */
.L_x_151:
[----:B-1----:R1:W2:Y:S02]  /*b670*/  SYNCS.PHASECHK.TRANS64.TRYWAIT P0, [R0+URZ+0x20], R5 ;  /* 0x00002005000075a7 */ /* 0x0022a400080011ff */
[----:B--2---:R-:W-:Y:S05]  /*b680*/  @!P0 NANOSLEEP.SYNCS 0x989680 ;  /* 0x009896800000895d */ /* 0x004fea0003900000 */
[----:B------:R-:W2:Y:S02]  /*b690*/  @!P0 SYNCS.PHASECHK.TRANS64 P0, [R0+URZ+0x20], R5 ;  /* 0x00002005000085a7 */ /* 0x000ea400080010ff */
[----:B--2---:R-:W-:Y:S05]  /*b6a0*/  @!P0 BRA `(.L_x_151) ;  /* 0xfffffffc00f08947 */ /* 0x004fea000383ffff */
[----:B------:R-:W-:Y:S05]  /*b6b0*/  BRA `(.L_x_150) ;  /* 0xffffffe0005c7947 */ /* 0x000fea000383ffff */
.L_x_159:
[----:B--2---:R2:W3:Y:S02]  /*b6c0*/  SYNCS.PHASECHK.TRANS64.TRYWAIT P0, [R0+URZ+0x20], R92 ;  /* 0x0000205c000075a7 */ /* 0x0044e400080011ff */
[----:B---3--:R-:W-:Y:S05]  /*b6d0*/  @!P0 NANOSLEEP.SYNCS 0x989680 ;  /* 0x009896800000895d */ /* 0x008fea0003900000 */
[----:B------:R-:W3:Y:S02]  /*b6e0*/  @!P0 SYNCS.PHASECHK.TRANS64 P0, [R0+URZ+0x20], R92 ;  /* 0x0000205c000085a7 */ /* 0x000ee400080010ff */
[----:B---3--:R-:W-:Y:S05]  /*b6f0*/  @!P0 BRA `(.L_x_159) ;  /* 0xfffffffc00f08947 */ /* 0x008fea000383ffff */
[----:B------:R-:W-:Y:S05]  /*b700*/  BRA `(.L_x_158) ;  /* 0xffffffe800347947 */ /* 0x000fea000383ffff */
        .weak           $__internal_0_$__cuda_sm10x_tcgen05_guardrail_trap_col_being_dealloced_not_returned_by_alloc
        .type           $__internal_0_$__cuda_sm10x_tcgen05_guardrail_trap_col_being_dealloced_not_returned_by_alloc,@function
        .size           $__internal_0_$__cuda_sm10x_tcgen05_guardrail_trap_col_being_dealloced_not_returned_by_alloc,($__internal_1_$__cuda_sm10x_tcgen05_guardrail_trap_phase_invalid_during_alloc - $__internal_0_$__cuda_sm10x_tcgen05_guardrail_trap_col_being_dealloced_not_returned_by_alloc)
$__internal_0_$__cuda_sm10x_tcgen05_guardrail_trap_col_being_dealloced_not_returned_by_alloc:
[----:B------:R-:W-:Y:S05]  /*b710*/  BPT.TRAP 0x1 ;  /* 0x000000040000795c */ /* 0x000fea0000300000 */
[----:B------:R-:W-:-:S04]  /*b720*/  HFMA2 R3, -RZ, RZ, 0, 0 ;  /* 0x00000000ff037431 */ /* 0x000fc800000001ff */
[----:B------:R-:W-:Y:S05]  /*b730*/  RET.REL.NODEC R2 `(_ZN7cutlass13device_kernelINS_4gemm6kernel13GemmUniversalIN4cute5tupleIJiiiiEEENS1_10collective13CollectiveMmaINS1_35MainloopSm100TmaUmmaWarpSpecializedILi2ELi2ELi4ENS5_IJNS4_1CILi1EEESB_SB_EEEEENS5_IJNSA_ILi64EEENSA_ILi256EEESE_EEEfNS5_IJSB_llEEEfSH_NS4_8TiledMMAINS4_8MMA_AtomIJNS4_17SM100_MMA_TF32_SSINS_10tfloat32_tESL_fLi64ELi256ELNS4_4UMMA5MajorE1ELSN_1ELNSM_7ScaleInE0ELSO_0EEEEEENS4_6LayoutISC_NS5_IJNSA_ILi0EEESS_SS_EEEEENS5_IJNS4_10UnderscoreESV_SV_EEEEENS4_13SM90_TMA_LOADENS4_14ComposedLayoutINS4_7SwizzleILi2ELi5ELi2EEENS4_18smem_ptr_flag_bitsILi32EEENSR_INS5_IJNSA_ILi32EEENSA_ILi4EEEEEENS5_IJSB_S14_EEEEEEEvNS4_8identityESY_S19_vS1A_EENS_8epilogue10collective18CollectiveEpilogueINS1C_23Sm100TmaWarpSpecializedILi4ELi2ELi16ELb1ELb0EEEJSG_NS5_IJNSR_ISE_SB_EENSR_IS14_SB_EEEEEfNS5_IJlSB_lEEEfS1K_NS1C_6fusion15FusionCallbacksIS1G_NS1L_17LinearCombinationIffffLNS_15FloatRoundStyleE2EEESG_S1J_JEEENS4_5SM1004TMEM4LOAD26SM100_TMEM_LOAD_16dp128b8xESY_NSZ_INS10_ILi3ELi4ELi3EEES13_NSR_INS5_IJNSA_ILi8EEES14_EEENS5_IJS14_SB_EEEEEEENS4_17SM75_U32x4_LDSM_NENS4_14SM90_TMA_STOREES20_NS4_17SM90_U32x4_STSM_NENS4_39AutoVectorizingCopyWithAssumedAlignmentILi128EEEEEEvvEEEEvNT_6ParamsE) ;  /* 0xffffff4802307950 */ /* 0x000fea0003c3ffff */
        .weak           $__internal_1_$__cuda_sm10x_tcgen05_guardrail_trap_phase_invalid_during_alloc
        .type           $__internal_1_$__cuda_sm10x_tcgen05_guardrail_trap_phase_invalid_during_alloc,@function
        .size           $__internal_1_$__cuda_sm10x_tcgen05_guardrail_trap_phase_invalid_during_alloc,($__internal_2_$__cuda_sm10x_tcgen05_guardrail_trap_unallocated_columns_being_dealloced - $__internal_1_$__cuda_sm10x_tcgen05_guardrail_trap_phase_invalid_during_alloc)
$__internal_1_$__cuda_sm10x_tcgen05_guardrail_trap_phase_invalid_during_alloc:
[----:B------:R-:W-:Y:S05]  /*b740*/  BPT.TRAP 0x1 ;  /* 0x000000040000795c */ /* 0x000fea0000300000 */
[----:B------:R-:W-:-:S04]  /*b750*/  MOV R3, 0x0 ;  /* 0x0000000000037802 */ /* 0x000fc80000000f00 */
[----:B------:R-:W-:Y:S05]  /*b760*/  RET.REL.NODEC R2 `(_ZN7cutlass13device_kernelINS_4gemm6kernel13GemmUniversalIN4cute5tupleIJiiiiEEENS1_10collective13CollectiveMmaINS1_35MainloopSm100TmaUmmaWarpSpecializedILi2ELi2ELi4ENS5_IJNS4_1CILi1EEESB_SB_EEEEENS5_IJNSA_ILi64EEENSA_ILi256EEESE_EEEfNS5_IJSB_llEEEfSH_NS4_8TiledMMAINS4_8MMA_AtomIJNS4_17SM100_MMA_TF32_SSINS_10tfloat32_tESL_fLi64ELi256ELNS4_4UMMA5MajorE1ELSN_1ELNSM_7ScaleInE0ELSO_0EEEEEENS4_6LayoutISC_NS5_IJNSA_ILi0EEESS_SS_EEEEENS5_IJNS4_10UnderscoreESV_SV_EEEEENS4_13SM90_TMA_LOADENS4_14ComposedLayoutINS4_7SwizzleILi2ELi5ELi2EEENS4_18smem_ptr_flag_bitsILi32EEENSR_INS5_IJNSA_ILi32EEENSA_ILi4EEEEEENS5_IJSB_S14_EEEEEEEvNS4_8identityESY_S19_vS1A_EENS_8epilogue10collective18CollectiveEpilogueINS1C_23Sm100TmaWarpSpecializedILi4ELi2ELi16ELb1ELb0EEEJSG_NS5_IJNSR_ISE_SB_EENSR_IS14_SB_EEEEEfNS5_IJlSB_lEEEfS1K_NS1C_6fusion15FusionCallbacksIS1G_NS1L_17LinearCombinationIffffLNS_15FloatRoundStyleE2EEESG_S1J_JEEENS4_5SM1004TMEM4LOAD26SM100_TMEM_LOAD_16dp128b8xESY_NSZ_INS10_ILi3ELi4ELi3EEES13_NSR_INS5_IJNSA_ILi8EEES14_EEENS5_IJS14_SB_EEEEEEENS4_17SM75_U32x4_LDSM_NENS4_14SM90_TMA_STOREES20_NS4_17SM90_U32x4_STSM_NENS4_39AutoVectorizingCopyWithAssumedAlignmentILi128EEEEEEvvEEEEvNT_6ParamsE) ;  /* 0xffffff4802247950 */ /* 0x000fea0003c3ffff */
        .weak           $__internal_2_$__cuda_sm10x_tcgen05_guardrail_trap_unallocated_columns_being_dealloced
        .type           $__internal_2_$__cuda_sm10x_tcgen05_guardrail_trap_unallocated_columns_being_dealloced,@function
        .size           $__internal_2_$__cuda_sm10x_tcgen05_guardrail_trap_unallocated_columns_being_dealloced,(.L_x_218 - $__internal_2_$__cuda_sm10x_tcgen05_guardrail_trap_unallocated_columns_being_dealloced)
$__internal_2_$__cuda_sm10x_tcgen05_guardrail_trap_unallocated_columns_being_dealloced:
[----:B------:R-:W-:Y:S05]  /*b770*/  BPT.TRAP 0x1 ;  /* 0x000000040000795c */ /* 0x000fea0000300000 */
[----:B------:R-:W-:-:S04]  /*b780*/  HFMA2 R3, -RZ, RZ, 0, 0 ;  /* 0x00000000ff037431 */ /* 0x000fc800000001ff */
[----:B------:R-:W-:Y:S05]  /*b790*/  RET.REL.NODEC R2 `(_ZN7cutlass13device_kernelINS_4gemm6kernel13GemmUniversalIN4cute5tupleIJiiiiEEENS1_10collective13CollectiveMmaINS1_35MainloopSm100TmaUmmaWarpSpecializedILi2ELi2ELi4ENS5_IJNS4_1CILi1EEESB_SB_EEEEENS5_IJNSA_ILi64EEENSA_ILi256EEESE_EEEfNS5_IJSB_llEEEfSH_NS4_8TiledMMAINS4_8MMA_AtomIJNS4_17SM100_MMA_TF32_SSINS_10tfloat32_tESL_fLi64ELi256ELNS4_4UMMA5MajorE1ELSN_1ELNSM_7ScaleInE0ELSO_0EEEEEENS4_6LayoutISC_NS5_IJNSA_ILi0EEESS_SS_EEEEENS5_IJNS4_10UnderscoreESV_SV_EEEEENS4_13SM90_TMA_LOADENS4_14ComposedLayoutINS4_7SwizzleILi2ELi5ELi2EEENS4_18smem_ptr_flag_bitsILi32EEENSR_INS5_IJNSA_ILi32EEENSA_ILi4EEEEEENS5_IJSB_S14_EEEEEEEvNS4_8identityESY_S19_vS1A_EENS_8epilogue10collective18CollectiveEpilogueINS1C_23Sm100TmaWarpSpecializedILi4ELi2ELi16ELb1ELb0EEEJSG_NS5_IJNSR_ISE_SB_EENSR_IS14_SB_EEEEEfNS5_IJlSB_lEEEfS1K_NS1C_6fusion15FusionCallbacksIS1G_NS1L_17LinearCombinationIffffLNS_15FloatRoundStyleE2EEESG_S1J_JEEENS4_5SM1004TMEM4LOAD26SM100_TMEM_LOAD_16dp128b8xESY_NSZ_INS10_ILi3ELi4ELi3EEES13_NSR_INS5_IJNSA_ILi8EEES14_EEENS5_IJS14_SB_EEEEEEENS4_17SM75_U32x4_LDSM_NENS4_14SM90_TMA_STOREES20_NS4_17SM90_U32x4_STSM_NENS4_39AutoVectorizingCopyWithAssumedAlignmentILi128EEEEEEvvEEEEvNT_6ParamsE) ;  /* 0xffffff4802187950 */ /* 0x000fea0003c3ffff */
.L_x_217:
[----:B------:R-:W-:-:S00]  /*b7a0*/  BRA `(.L_x_217) ;  /* 0xfffffffc00fc7947 */ /* 0x000fc0000383ffff */
[----:B------:R-:W-:-:S00]  /*b7b0*/  NOP ;  /* 0x0000000000007918 */ /* 0x000fc00000000000 */
        /* <DEDUP_REMOVED lines=12> */
.L_x_218:


//--------------------- .nv.global.init           --------------------------
	.section	.nv.global.init,"aw",@progbits
.nv.global.init:
	.type		$str$27,@object
	.size		$str$27,($str$28 - $str$27)
$str$27:
        /*0000*/ 	.byte	0x28, 0x61, 0x64, 0x64, 0x72, 0x65, 0x73, 0x73, 0x20, 0x26, 0x20, 0x6d, 0x61, 0x73, 0x6b, 0x29
        /*0010*/ 	.byte	0x20, 0x3d, 0x3d, 0x20, 0x30, 0x00
	.type		$str$28,@object
	.size		$str$28,($str$26 - $str$28)
$str$28:
        /*0016*/ 	.byte	0x2f, 0x74, 0x6d, 0x70, 0x2f, 0x63, 0x75, 0x74, 0x6c, 0x61, 0x73, 0x73, 0x5f, 0x73, 0x77, 0x65
        /*0026*/ 	.byte	0x65, 0x70, 0x5f, 0x73, 0x72, 0x63, 0x2f, 0x69, 0x6e, 0x63, 0x6c, 0x75, 0x64, 0x65, 0x2f, 0x63
        /*0036*/ 	.byte	0x75, 0x74, 0x65, 0x2f, 0x70, 0x6f, 0x69, 0x6e, 0x74, 0x65, 0x72, 0x5f, 0x66, 0x6c, 0x61, 0x67
        /*0046*/ 	.byte	0x67, 0x65, 0x64, 0x2e, 0x68, 0x70, 0x70, 0x00
	.type		$str$26,@object
	.size		$str$26,($str$25 - $str$26)
$str$26:
        /*004e*/ 	.byte	0x2f, 0x74, 0x6d, 0x70, 0x2f, 0x63, 0x75, 0x74, 0x6c, 0x61, 0x73, 0x73, 0x5f, 0x73, 0x77, 0x65
        /*005e*/ 	.byte	0x65, 0x70, 0x5f, 0x73, 0x72, 0x63, 0x2f, 0x69, 0x6e, 0x63, 0x6c, 0x75, 0x64, 0x65, 0x2f, 0x63
        /*006e*/ 	.byte	0x75, 0x74, 0x65, 0x2f, 0x61, 0x74, 0x6f, 0x6d, 0x2f, 0x63, 0x6f, 0x70, 0x79, 0x5f, 0x74, 0x72
        /*007e*/ 	.byte	0x61, 0x69, 0x74, 0x73, 0x5f, 0x73, 0x6d, 0x31, 0x30, 0x30, 0x2e, 0x68, 0x70, 0x70, 0x00
	.type		$str$25,@object
	.size		$str$25,(__unnamed_1 - $str$25)
$str$25:
        /*008d*/ 	.byte	0x28, 0x28, 0x75, 0x69, 0x6e, 0x74, 0x33, 0x32, 0x5f, 0x74, 0x28, 0x74, 0x68, 0x72, 0x65, 0x61
        /*009d*/ 	.byte	0x64, 0x49, 0x64, 0x78, 0x2e, 0x78, 0x29, 0x20, 0x2f, 0x20, 0x33, 0x32, 0x29, 0x20, 0x25, 0x20
        /*00ad*/ 	.byte	0x34, 0x29, 0x20, 0x3d, 0x3d, 0x20, 0x28, 0x28, 0x28, 0x74, 0x6d, 0x65, 0x6d, 0x5f, 0x61, 0x64
        /*00bd*/ 	.byte	0x64, 0x72, 0x20, 0x3e, 0x3e, 0x20, 0x31, 0x36, 0x29, 0x20, 0x2f, 0x20, 0x33, 0x32, 0x29, 0x20
        /*00cd*/ 	.byte	0x25, 0x20, 0x34, 0x29, 0x00
	.type		__unnamed_1,@object
	.size		__unnamed_1,(__unnamed_2 - __unnamed_1)
__unnamed_1:
        /*00d2*/ 	.byte	0x61, 0x75, 0x74, 0x6f, 0x20, 0x63, 0x75, 0x74, 0x65, 0x3a, 0x3a, 0x61, 0x73, 0x5f, 0x70, 0x6f
        /* <DEDUP_REMOVED lines=23> */
        /*0252*/ 	.byte	0x3c, 0x32, 0x30, 0x34, 0x38, 0x3e, 0x3e, 0x3e, 0x3e, 0x5d, 0x00
	.type		__unnamed_2,@object
	.size		__unnamed_2,(.L_2 - __unnamed_2)
__unnamed_2:
        /* <DEDUP_REMOVED lines=45> */
        /*052d*/ 	.byte	0x3e, 0x3e, 0x3e, 0x5d, 0x00
.L_2:


//--------------------- .nv.shared._ZN7cutlass13device_kernelINS_4gemm6kernel13GemmUniversalIN4cute5tupleIJiiiiEEENS1_10collective13CollectiveMmaINS1_35MainloopSm100TmaUmmaWarpSpecializedILi2ELi2ELi4ENS5_IJNS4_1CILi1EEESB_SB_EEEEENS5_IJNSA_ILi64EEENSA_ILi256EEESE_EEEfNS5_IJSB_llEEEfSH_NS4_8TiledMMAINS4_8MMA_AtomIJNS4_17SM100_MMA_TF32_SSINS_10tfloat32_tESL_fLi64ELi256ELNS4_4UMMA5MajorE1ELSN_1ELNSM_7ScaleInE0ELSO_0EEEEEENS4_6LayoutISC_NS5_IJNSA_ILi0EEESS_SS_EEEEENS5_IJNS4_10UnderscoreESV_SV_EEEEENS4_13SM90_TMA_LOADENS4_14ComposedLayoutINS4_7SwizzleILi2ELi5ELi2EEENS4_18smem_ptr_flag_bitsILi32EEENSR_INS5_IJNSA_ILi32EEENSA_ILi4EEEEEENS5_IJSB_S14_EEEEEEEvNS4_8identityESY_S19_vS1A_EENS_8epilogue10collective18CollectiveEpilogueINS1C_23Sm100TmaWarpSpecializedILi4ELi2ELi16ELb1ELb0EEEJSG_NS5_IJNSR_ISE_SB_EENSR_IS14_SB_EEEEEfNS5_IJlSB_lEEEfS1K_NS1C_6fusion15FusionCallbacksIS1G_NS1L_17LinearCombinationIffffLNS_15FloatRoundStyleE2EEESG_S1J_JEEENS4_5SM1004TMEM4LOAD26SM100_TMEM_LOAD_16dp128b8xESY_NSZ_INS10_ILi3ELi4ELi3EEES13_NSR_INS5_IJNSA_ILi8EEES14_EEENS5_IJS14_SB_EEEEEEENS4_17SM75_U32x4_LDSM_NENS4_14SM90_TMA_STOREES20_NS4_17SM90_U32x4_STSM_NENS4_39AutoVectorizingCopyWithAssumedAlignmentILi128EEEEEEvvEEEEvNT_6ParamsE --------------------------
	.section	.nv.shared._ZN7cutlass13device_kernelINS_4gemm6kernel13GemmUniversalIN4cute5tupleIJiiiiEEENS1_10collective13CollectiveMmaINS1_35MainloopSm100TmaUmmaWarpSpecializedILi2ELi2ELi4ENS5_IJNS4_1CILi1EEESB_SB_EEEEENS5_IJNSA_ILi64EEENSA_ILi256EEESE_EEEfNS5_IJSB_llEEEfSH_NS4_8TiledMMAINS4_8MMA_AtomIJNS4_17SM100_MMA_TF32_SSINS_10tfloat32_tESL_fLi64ELi256ELNS4_4UMMA5MajorE1ELSN_1ELNSM_7ScaleInE0ELSO_0EEEEEENS4_6LayoutISC_NS5_IJNSA_ILi0EEESS_SS_EEEEENS5_IJNS4_10UnderscoreESV_SV_EEEEENS4_13SM90_TMA_LOADENS4_14ComposedLayoutINS4_7SwizzleILi2ELi5ELi2EEENS4_18smem_ptr_flag_bitsILi32EEENSR_INS5_IJNSA_ILi32EEENSA_ILi4EEEEEENS5_IJSB_S14_EEEEEEEvNS4_8identityESY_S19_vS1A_EENS_8epilogue10collective18CollectiveEpilogueINS1C_23Sm100TmaWarpSpecializedILi4ELi2ELi16ELb1ELb0EEEJSG_NS5_IJNSR_ISE_SB_EENSR_IS14_SB_EEEEEfNS5_IJlSB_lEEEfS1K_NS1C_6fusion15FusionCallbacksIS1G_NS1L_17LinearCombinationIffffLNS_15FloatRoundStyleE2EEESG_S1J_JEEENS4_5SM1004TMEM4LOAD26SM100_TMEM_LOAD_16dp128b8xESY_NSZ_INS10_ILi3ELi4ELi3EEES13_NSR_INS5_IJNSA_ILi8EEES14_EEENS5_IJS14_SB_EEEEEEENS4_17SM75_U32x4_LDSM_NENS4_14SM90_TMA_STOREES20_NS4_17SM90_U32x4_STSM_NENS4_39AutoVectorizingCopyWithAssumedAlignmentILi128EEEEEEvvEEEEvNT_6ParamsE,"aw",@nobits
	.sectionflags	@""
	.align	16
	.zero		1024


//--------------------- .nv.shared.reserved.0     --------------------------
	.section	.nv.shared.reserved.0,"aw",@nobits
	.weak		__nv_reservedSMEM_offset_0_alias
	.size		__nv_reservedSMEM_offset_0_alias, 0, 64
	.other		__nv_reservedSMEM_offset_0_alias,@"STO_CUDA_RESERVED_SHARED STV_DEFAULT"
__nv_reservedSMEM_offset_0_alias:
	.zero		0
.nv.shared.reserved.0:
	.zero		64
	.weak		__nv_reservedSMEM_tcgen05_partition
	.type		__nv_reservedSMEM_tcgen05_partition,@object
	.size		__nv_reservedSMEM_tcgen05_partition,(.L_0 - __nv_reservedSMEM_tcgen05_partition)
__nv_reservedSMEM_tcgen05_partition:
	.zero		32
.L_0:


//--------------------- .nv.global                --------------------------
	.section	.nv.global,"aw",@nobits
.nv.global:
	.type		_ZN40_INTERNAL_cc791a4c_4_k_cu_88338177_348574cute1_E,@object
	.size		_ZN40_INTERNAL_cc791a4c_4_k_cu_88338177_348574cute1_E,(_ZN40_INTERNAL_cc791a4c_4_k_cu_88338177_348574cuda3std3__45__cpo6cbeginE - _ZN40_INTERNAL_cc791a4c_4_k_cu_88338177_348574cute1_E)
_ZN40_INTERNAL_cc791a4c_4_k_cu_88338177_348574cute1_E:
	.zero		1
	.type		_ZN40_INTERNAL_cc791a4c_4_k_cu_88338177_348574cuda3std3__45__cpo6cbeginE,@object
	.size		_ZN40_INTERNAL_cc791a4c_4_k_cu_88338177_348574cuda3std3__45__cpo6cbeginE,(_ZN40_INTERNAL_cc791a4c_4_k_cu_88338177_348574cuda3std3__48in_placeE - _ZN40_INTERNAL_cc791a4c_4_k_cu_88338177_348574cuda3std3__45__cpo6cbeginE)
_ZN40_INTERNAL_cc791a4c_4_k_cu_88338177_348574cuda3std3__45__cpo6cbeginE:
	.zero		1
	.type		_ZN40_INTERNAL_cc791a4c_4_k_cu_88338177_348574cuda3std3__48in_placeE,@object
	.size		_ZN40_INTERNAL_cc791a4c_4_k_cu_88338177_348574cuda3std3__48in_placeE,(_ZN40_INTERNAL_cc791a4c_4_k_cu_88338177_348574cuda3std6ranges3__45__cpo9iter_moveE - _ZN40_INTERNAL_cc791a4c_4_k_cu_88338177_348574cuda3std3__48in_placeE)
_ZN40_INTERNAL_cc791a4c_4_k_cu_88338177_348574cuda3std3__48in_placeE:
	.zero		1
	.type		_ZN40_INTERNAL_cc791a4c_4_k_cu_88338177_348574cuda3std6ranges3__45__cpo9iter_moveE,@object
	.size		_ZN40_INTERNAL_cc791a4c_4_k_cu_88338177_348574cuda3std6ranges3__45__cpo9iter_moveE,(_ZN40_INTERNAL_cc791a4c_4_k_cu_88338177_348574cuda3std3__45__cpo5beginE - _ZN40_INTERNAL_cc791a4c_4_k_cu_88338177_348574cuda3std6ranges3__45__cpo9iter_moveE)
_ZN40_INTERNAL_cc791a4c_4_k_cu_88338177_348574cuda3std6ranges3__45__cpo9iter_moveE:
	.zero		1
	.type		_ZN40_INTERNAL_cc791a4c_4_k_cu_88338177_348574cuda3std3__45__cpo5beginE,@object
	.size		_ZN40_INTERNAL_cc791a4c_4_k_cu_88338177_348574cuda3std3__45__cpo5beginE,(_ZN40_INTERNAL_cc791a4c_4_k_cu_88338177_348574cuda3std3__442_GLOBAL__N__cc791a4c_4_k_cu_88338177_348576ignoreE - _ZN40_INTERNAL_cc791a4c_4_k_cu_88338177_348574cuda3std3__45__cpo5beginE)
_ZN40_INTERNAL_cc791a4c_4_k_cu_88338177_348574cuda3std3__45__cpo5beginE:
	.zero		1
	.type		_ZN40_INTERNAL_cc791a4c_4_k_cu_88338177_348574cuda3std3__442_GLOBAL__N__cc791a4c_4_k_cu_88338177_348576ignoreE,@object
	.size		_ZN40_INTERNAL_cc791a4c_4_k_cu_88338177_348574cuda3std3__442_GLOBAL__N__cc791a4c_4_k_cu_88338177_348576ignoreE,(_ZN40_INTERNAL_cc791a4c_4_k_cu_88338177_348574cute7productE - _ZN40_INTERNAL_cc791a4c_4_k_cu_88338177_348574cuda3std3__442_GLOBAL__N__cc791a4c_4_k_cu_88338177_348576ignoreE)
_ZN40_INTERNAL_cc791a4c_4_k_cu_88338177_348574cuda3std3__442_GLOBAL__N__cc791a4c_4_k_cu_88338177_348576ignoreE:
	.zero		1
	.type		_ZN40_INTERNAL_cc791a4c_4_k_cu_88338177_348574cute7productE,@object
	.size		_ZN40_INTERNAL_cc791a4c_4_k_cu_88338177_348574cute7productE,(_ZN40_INTERNAL_cc791a4c_4_k_cu_88338177_348574cuda3std3__45__cpo3endE - _ZN40_INTERNAL_cc791a4c_4_k_cu_88338177_348574cute7productE)
_ZN40_INTERNAL_cc791a4c_4_k_cu_88338177_348574cute7productE:
	.zero		1
	.type		_ZN40_INTERNAL_cc791a4c_4_k_cu_88338177_348574cuda3std3__45__cpo3endE,@object
	.size		_ZN40_INTERNAL_cc791a4c_4_k_cu_88338177_348574cuda3std3__45__cpo3endE,(_ZN40_INTERNAL_cc791a4c_4_k_cu_88338177_348574cuda3std3__419piecewise_constructE - _ZN40_INTERNAL_cc791a4c_4_k_cu_88338177_348574cuda3std3__45__cpo3endE)
_ZN40_INTERNAL_cc791a4c_4_k_cu_88338177_348574cuda3std3__45__cpo3endE:
	.zero		1
	.type		_ZN40_INTERNAL_cc791a4c_4_k_cu_88338177_348574cuda3std3__419piecewise_constructE,@object
	.size		_ZN40_INTERNAL_cc791a4c_4_k_cu_88338177_348574cuda3std3__419piecewise_constructE,(_ZN40_INTERNAL_cc791a4c_4_k_cu_88338177_348574cuda3std3__45__cpo4cendE - _ZN40_INTERNAL_cc791a4c_4_k_cu_88338177_348574cuda3std3__419piecewise_constructE)
_ZN40_INTERNAL_cc791a4c_4_k_cu_88338177_348574cuda3std3__419piecewise_constructE:
	.zero		1
	.type		_ZN40_INTERNAL_cc791a4c_4_k_cu_88338177_348574cuda3std3__45__cpo4cendE,@object
	.size		_ZN40_INTERNAL_cc791a4c_4_k_cu_88338177_348574cuda3std3__45__cpo4cendE,(_ZN40_INTERNAL_cc791a4c_4_k_cu_88338177_348574cuda3std6ranges3__45__cpo4swapE - _ZN40_INTERNAL_cc791a4c_4_k_cu_88338177_348574cuda3std3__45__cpo4cendE)
_ZN40_INTERNAL_cc791a4c_4_k_cu_88338177_348574cuda3std3__45__cpo4cendE:
	.zero		1
	.type		_ZN40_INTERNAL_cc791a4c_4_k_cu_88338177_348574cuda3std6ranges3__45__cpo4swapE,@object
	.size		_ZN40_INTERNAL_cc791a4c_4_k_cu_88338177_348574cuda3std6ranges3__45__cpo4swapE,(.L_10 - _ZN40_INTERNAL_cc791a4c_4_k_cu_88338177_348574cuda3std6ranges3__45__cpo4swapE)
_ZN40_INTERNAL_cc791a4c_4_k_cu_88338177_348574cuda3std6ranges3__45__cpo4swapE:
	.zero		1
.L_10:


//--------------------- .nv.constant0._ZN7cutlass13device_kernelINS_4gemm6kernel13GemmUniversalIN4cute5tupleIJiiiiEEENS1_10collective13CollectiveMmaINS1_35MainloopSm100TmaUmmaWarpSpecializedILi2ELi2ELi4ENS5_IJNS4_1CILi1EEESB_SB_EEEEENS5_IJNSA_ILi64EEENSA_ILi256EEESE_EEEfNS5_IJSB_llEEEfSH_NS4_8TiledMMAINS4_8MMA_AtomIJNS4_17SM100_MMA_TF32_SSINS_10tfloat32_tESL_fLi64ELi256ELNS4_4UMMA5MajorE1ELSN_1ELNSM_7ScaleInE0ELSO_0EEEEEENS4_6LayoutISC_NS5_IJNSA_ILi0EEESS_SS_EEEEENS5_IJNS4_10UnderscoreESV_SV_EEEEENS4_13SM90_TMA_LOADENS4_14ComposedLayoutINS4_7SwizzleILi2ELi5ELi2EEENS4_18smem_ptr_flag_bitsILi32EEENSR_INS5_IJNSA_ILi32EEENSA_ILi4EEEEEENS5_IJSB_S14_EEEEEEEvNS4_8identityESY_S19_vS1A_EENS_8epilogue10collective18CollectiveEpilogueINS1C_23Sm100TmaWarpSpecializedILi4ELi2ELi16ELb1ELb0EEEJSG_NS5_IJNSR_ISE_SB_EENSR_IS14_SB_EEEEEfNS5_IJlSB_lEEEfS1K_NS1C_6fusion15FusionCallbacksIS1G_NS1L_17LinearCombinationIffffLNS_15FloatRoundStyleE2EEESG_S1J_JEEENS4_5SM1004TMEM4LOAD26SM100_TMEM_LOAD_16dp128b8xESY_NSZ_INS10_ILi3ELi4ELi3EEES13_NSR_INS5_IJNSA_ILi8EEES14_EEENS5_IJS14_SB_EEEEEEENS4_17SM75_U32x4_LDSM_NENS4_14SM90_TMA_STOREES20_NS4_17SM90_U32x4_STSM_NENS4_39AutoVectorizingCopyWithAssumedAlignmentILi128EEEEEEvvEEEEvNT_6ParamsE --------------------------
	.section	.nv.constant0._ZN7cutlass13device_kernelINS_4gemm6kernel13GemmUniversalIN4cute5tupleIJiiiiEEENS1_10collective13CollectiveMmaINS1_35MainloopSm100TmaUmmaWarpSpecializedILi2ELi2ELi4ENS5_IJNS4_1CILi1EEESB_SB_EEEEENS5_IJNSA_ILi64EEENSA_ILi256EEESE_EEEfNS5_IJSB_llEEEfSH_NS4_8TiledMMAINS4_8MMA_AtomIJNS4_17SM100_MMA_TF32_SSINS_10tfloat32_tESL_fLi64ELi256ELNS4_4UMMA5MajorE1ELSN_1ELNSM_7ScaleInE0ELSO_0EEEEEENS4_6LayoutISC_NS5_IJNSA_ILi0EEESS_SS_EEEEENS5_IJNS4_10UnderscoreESV_SV_EEEEENS4_13SM90_TMA_LOADENS4_14ComposedLayoutINS4_7SwizzleILi2ELi5ELi2EEENS4_18smem_ptr_flag_bitsILi32EEENSR_INS5_IJNSA_ILi32EEENSA_ILi4EEEEEENS5_IJSB_S14_EEEEEEEvNS4_8identityESY_S19_vS1A_EENS_8epilogue10collective18CollectiveEpilogueINS1C_23Sm100TmaWarpSpecializedILi4ELi2ELi16ELb1ELb0EEEJSG_NS5_IJNSR_ISE_SB_EENSR_IS14_SB_EEEEEfNS5_IJlSB_lEEEfS1K_NS1C_6fusion15FusionCallbacksIS1G_NS1L_17LinearCombinationIffffLNS_15FloatRoundStyleE2EEESG_S1J_JEEENS4_5SM1004TMEM4LOAD26SM100_TMEM_LOAD_16dp128b8xESY_NSZ_INS10_ILi3ELi4ELi3EEES13_NSR_INS5_IJNSA_ILi8EEES14_EEENS5_IJS14_SB_EEEEEEENS4_17SM75_U32x4_LDSM_NENS4_14SM90_TMA_STOREES20_NS4_17SM90_U32x4_STSM_NENS4_39AutoVectorizingCopyWithAssumedAlignmentILi128EEEEEEvvEEEEvNT_6ParamsE,"a",@progbits
	.sectionflags	@""
	.align	4
.nv.constant0._ZN7cutlass13device_kernelINS_4gemm6kernel13GemmUniversalIN4cute5tupleIJiiiiEEENS1_10collective13CollectiveMmaINS1_35MainloopSm100TmaUmmaWarpSpecializedILi2ELi2ELi4ENS5_IJNS4_1CILi1EEESB_SB_EEEEENS5_IJNSA_ILi64EEENSA_ILi256EEESE_EEEfNS5_IJSB_llEEEfSH_NS4_8TiledMMAINS4_8MMA_AtomIJNS4_17SM100_MMA_TF32_SSINS_10tfloat32_tESL_fLi64ELi256ELNS4_4UMMA5MajorE1ELSN_1ELNSM_7ScaleInE0ELSO_0EEEEEENS4_6LayoutISC_NS5_IJNSA_ILi0EEESS_SS_EEEEENS5_IJNS4_10UnderscoreESV_SV_EEEEENS4_13SM90_TMA_LOADENS4_14ComposedLayoutINS4_7SwizzleILi2ELi5ELi2EEENS4_18smem_ptr_flag_bitsILi32EEENSR_INS5_IJNSA_ILi32EEENSA_ILi4EEEEEENS5_IJSB_S14_EEEEEEEvNS4_8identityESY_S19_vS1A_EENS_8epilogue10collective18CollectiveEpilogueINS1C_23Sm100TmaWarpSpecializedILi4ELi2ELi16ELb1ELb0EEEJSG_NS5_IJNSR_ISE_SB_EENSR_IS14_SB_EEEEEfNS5_IJlSB_lEEEfS1K_NS1C_6fusion15FusionCallbacksIS1G_NS1L_17LinearCombinationIffffLNS_15FloatRoundStyleE2EEESG_S1J_JEEENS4_5SM1004TMEM4LOAD26SM100_TMEM_LOAD_16dp128b8xESY_NSZ_INS10_ILi3ELi4ELi3EEES13_NSR_INS5_IJNSA_ILi8EEES14_EEENS5_IJS14_SB_EEEEEEENS4_17SM75_U32x4_LDSM_NENS4_14SM90_TMA_STOREES20_NS4_17SM90_U32x4_STSM_NENS4_39AutoVectorizingCopyWithAssumedAlignmentILi128EEEEEEvvEEEEvNT_6ParamsE:
	.zero		2944


//--------------------- SYMBOLS --------------------------

	.type		.nv.reservedSmem.offset0,@object
	.size		.nv.reservedSmem.offset0,0x4
	.type		.nv.reservedSmem.cap,@object
	.size		.nv.reservedSmem.cap,0x4
	.type		__assertfail,@function
